def matmul_kernel(
    a_ptr,
    b_ptr,
    c_ptr,
    M,
    N,
    K,
    stride_am,
    stride_ak,
    stride_bk,
    stride_bn,
    stride_cm,
    stride_cn,
    BLOCK_M: tl.constexpr,
    BLOCK_N: tl.constexpr,
    BLOCK_K: tl.constexpr,
    GROUP_M: tl.constexpr,
):
    pid = tl.program_id(axis=0)
    num_pid_m = tl.cdiv(M, BLOCK_M)
    num_pid_n = tl.cdiv(N, BLOCK_N)
    num_pid_in_group = GROUP_M * num_pid_n
    group_id = pid // num_pid_in_group
    first_pid_m = group_id * GROUP_M
    group_size_m = min(num_pid_m - first_pid_m, GROUP_M)
    pid_m = first_pid_m + ((pid % num_pid_in_group) % group_size_m)
    pid_n = (pid % num_pid_in_group) // group_size_m

    offs_am = (pid_m * BLOCK_M + tl.arange(0, BLOCK_M)) % M
    offs_bn = (pid_n * BLOCK_N + tl.arange(0, BLOCK_N)) % N
    offs_k = tl.arange(0, BLOCK_K)
    a_ptrs = a_ptr + offs_am[:, None] * stride_am + offs_k[None, :] * stride_ak
    b_ptrs = b_ptr + offs_k[:, None] * stride_bk + offs_bn[None, :] * stride_bn

    acc = tl.zeros((BLOCK_M, BLOCK_N), dtype=tl.float32)
    for kk in range(0, tl.cdiv(K, BLOCK_K)):
        a = tl.load(a_ptrs, mask=offs_k[None, :] < K - kk * BLOCK_K, other=0.0)
        b = tl.load(b_ptrs, mask=offs_k[:, None] < K - kk * BLOCK_K, other=0.0)
        acc = tl.dot(a, b, acc)
        a_ptrs += BLOCK_K * stride_ak
        b_ptrs += BLOCK_K * stride_bk

    c = acc.to(c_ptr.dtype.element_ty)
    offs_cm = pid_m * BLOCK_M + tl.arange(0, BLOCK_M)
    offs_cn = pid_n * BLOCK_N + tl.arange(0, BLOCK_N)
    c_ptrs = c_ptr + offs_cm[:, None] * stride_cm + offs_cn[None, :] * stride_cn
    mask = (offs_cm[:, None] < M) & (offs_cn[None, :] < N)
    tl.store(c_ptrs, c, mask=mask)

# config = {"BLOCK_K": 64, "BLOCK_M": 64, "BLOCK_N": 256, "GROUP_M": 8, "arch": "sm_90", "dtype": "bf16", "num_ctas": 2, "num_stages": 3, "num_warps": 4}
# arch = sm_90


// ===== COMPILED SASS (sm_90a) =====

	.target	sm_90a

	.elftype	@"ET_EXEC"


//--------------------- .note.nv.tkinfo           --------------------------
	.section	.note.nv.tkinfo,"",@"SHT_NOTE"
	.sectionflags	@"SHF_NOTE_NV_TKINFO"
	.tkinfo
        /*0018*/ 	.word	0x00000002
        /*0030*/ 	.string	""
        /*0030*/ 	.string	"ptxas"
        /*0030*/ 	.string	"Cuda compilation tools, release 13.0, V13.0.88"
        /*0030*/ 	.string	"Build cuda_13.0.r13.0/compiler.36424714_0"
        /*0030*/ 	.string	"-v  -suppress-debug-info  -lineinfo  -arch sm_90a "



//--------------------- .note.nv.cuinfo           --------------------------
	.section	.note.nv.cuinfo,"",@"SHT_NOTE"
	.sectionflags	@"SHF_NOTE_NV_CUINFO"
        /*0018*/ 	.short	0x0002
        /*001a*/ 	.short	0x005a
        /*001c*/ 	.short	0x0082
	.zero		2


//--------------------- .nv.info                  --------------------------
	.section	.nv.info,"",@"SHT_CUDA_INFO"
	.align	4


	//----- nvinfo : EIATTR_REGCOUNT
	.align		4
        /*0000*/ 	.byte	0x04, 0x2f
        /*0002*/ 	.short	(.L_1 - .L_0)
	.align		4
.L_0:
        /*0004*/ 	.word	index@(matmul_kernel)
        /*0008*/ 	.word	0x000000ff


	//----- nvinfo : EIATTR_FRAME_SIZE
	.align		4
.L_1:
        /*000c*/ 	.byte	0x04, 0x11
        /*000e*/ 	.short	(.L_3 - .L_2)
	.align		4
.L_2:
        /*0010*/ 	.word	index@(matmul_kernel)
        /*0014*/ 	.word	0x00000160


	//----- nvinfo : EIATTR_MIN_STACK_SIZE
	.align		4
.L_3:
        /*0018*/ 	.byte	0x04, 0x12
        /*001a*/ 	.short	(.L_5 - .L_4)
	.align		4
.L_4:
        /*001c*/ 	.word	index@(matmul_kernel)
        /*0020*/ 	.word	0x00000160
.L_5:


//--------------------- .nv.compat                --------------------------
	.section	.nv.compat,"",@"SHT_CUDA_COMPAT_INFO"
	.align	4
        /*0000*/ 	.byte	0x02, 0x09, 0x01, 0x00, 0x02, 0x02, 0x04, 0x00, 0x02, 0x05, 0x05, 0x00, 0x03, 0x07, 0x01, 0x01
        /*0010*/ 	.byte	0x02, 0x03, 0x00, 0x00, 0x02, 0x06, 0x01, 0x00, 0x04, 0x0b, 0x08, 0x00, 0x00, 0x00, 0x00, 0x00
        /*0020*/ 	.byte	0x00, 0x00, 0x00, 0x00


//--------------------- .nv.info.matmul_kernel    --------------------------
	.section	.nv.info.matmul_kernel,"",@"SHT_CUDA_INFO"
	.sectionflags	@""
	.align	4


	//----- nvinfo : EIATTR_CUDA_API_VERSION
	.align		4
        /*0000*/ 	.byte	0x04, 0x37
        /*0002*/ 	.short	(.L_7 - .L_6)
.L_6:
        /*0004*/ 	.word	0x00000082


	//----- nvinfo : EIATTR_KPARAM_INFO
	.align		4
.L_7:
        /*0008*/ 	.byte	0x04, 0x17
        /*000a*/ 	.short	(.L_9 - .L_8)
.L_8:
        /*000c*/ 	.word	0x00000000
        /*0010*/ 	.short	0x000d
        /*0012*/ 	.short	0x0048
        /*0014*/ 	.byte	0x00, 0xf4, 0x21, 0x00


	//----- nvinfo : EIATTR_KPARAM_INFO
	.align		4
.L_9:
        /*0018*/ 	.byte	0x04, 0x17
        /*001a*/ 	.short	(.L_11 - .L_10)
.L_10:
        /*001c*/ 	.word	0x00000000
        /*0020*/ 	.short	0x000c
        /*0022*/ 	.short	0x0040
        /*0024*/ 	.byte	0x00, 0xf4, 0x21, 0x00


	//----- nvinfo : EIATTR_KPARAM_INFO
	.align		4
.L_11:
        /*0028*/ 	.byte	0x04, 0x17
        /*002a*/ 	.short	(.L_13 - .L_12)
.L_12:
        /*002c*/ 	.word	0x00000000
        /*0030*/ 	.short	0x000b
        /*0032*/ 	.short	0x0038
        /*0034*/ 	.byte	0x00, 0xf0, 0x11, 0x00


	//----- nvinfo : EIATTR_KPARAM_INFO
	.align		4
.L_13:
        /*0038*/ 	.byte	0x04, 0x17
        /*003a*/ 	.short	(.L_15 - .L_14)
.L_14:
        /*003c*/ 	.word	0x00000000
        /*0040*/ 	.short	0x000a
        /*0042*/ 	.short	0x0034
        /*0044*/ 	.byte	0x00, 0xf0, 0x11, 0x00


	//----- nvinfo : EIATTR_KPARAM_INFO
	.align		4
.L_15:
        /*0048*/ 	.byte	0x04, 0x17
        /*004a*/ 	.short	(.L_17 - .L_16)
.L_16:
        /*004c*/ 	.word	0x00000000
        /*0050*/ 	.short	0x0009
        /*0052*/ 	.short	0x0030
        /*0054*/ 	.byte	0x00, 0xf0, 0x11, 0x00


	//----- nvinfo : EIATTR_KPARAM_INFO
	.align		4
.L_17:
        /*0058*/ 	.byte	0x04, 0x17
        /*005a*/ 	.short	(.L_19 - .L_18)
.L_18:
        /*005c*/ 	.word	0x00000000
        /*0060*/ 	.short	0x0008
        /*0062*/ 	.short	0x002c
        /*0064*/ 	.byte	0x00, 0xf0, 0x11, 0x00


	//----- nvinfo : EIATTR_KPARAM_INFO
	.align		4
.L_19:
        /*0068*/ 	.byte	0x04, 0x17
        /*006a*/ 	.short	(.L_21 - .L_20)
.L_20:
        /*006c*/ 	.word	0x00000000
        /*0070*/ 	.short	0x0007
        /*0072*/ 	.short	0x0028
        /*0074*/ 	.byte	0x00, 0xf0, 0x11, 0x00


	//----- nvinfo : EIATTR_KPARAM_INFO
	.align		4
.L_21:
        /*0078*/ 	.byte	0x04, 0x17
        /*007a*/ 	.short	(.L_23 - .L_22)
.L_22:
        /*007c*/ 	.word	0x00000000
        /*0080*/ 	.short	0x0006
        /*0082*/ 	.short	0x0024
        /*0084*/ 	.byte	0x00, 0xf0, 0x11, 0x00


	//----- nvinfo : EIATTR_KPARAM_INFO
	.align		4
.L_23:
        /*0088*/ 	.byte	0x04, 0x17
        /*008a*/ 	.short	(.L_25 - .L_24)
.L_24:
        /*008c*/ 	.word	0x00000000
        /*0090*/ 	.short	0x0005
        /*0092*/ 	.short	0x0020
        /*0094*/ 	.byte	0x00, 0xf0, 0x11, 0x00


	//----- nvinfo : EIATTR_KPARAM_INFO
	.align		4
.L_25:
        /*0098*/ 	.byte	0x04, 0x17
        /*009a*/ 	.short	(.L_27 - .L_26)
.L_26:
        /*009c*/ 	.word	0x00000000
        /*00a0*/ 	.short	0x0004
        /*00a2*/ 	.short	0x001c
        /*00a4*/ 	.byte	0x00, 0xf0, 0x11, 0x00


	//----- nvinfo : EIATTR_KPARAM_INFO
	.align		4
.L_27:
        /*00a8*/ 	.byte	0x04, 0x17
        /*00aa*/ 	.short	(.L_29 - .L_28)
.L_28:
        /*00ac*/ 	.word	0x00000000
        /*00b0*/ 	.short	0x0003
        /*00b2*/ 	.short	0x0018
        /*00b4*/ 	.byte	0x00, 0xf0, 0x11, 0x00


	//----- nvinfo : EIATTR_KPARAM_INFO
	.align		4
.L_29:
        /*00b8*/ 	.byte	0x04, 0x17
        /*00ba*/ 	.short	(.L_31 - .L_30)
.L_30:
        /*00bc*/ 	.word	0x00000000
        /*00c0*/ 	.short	0x0002
        /*00c2*/ 	.short	0x0010
        /*00c4*/ 	.byte	0x00, 0xf4, 0x21, 0x00


	//----- nvinfo : EIATTR_KPARAM_INFO
	.align		4
.L_31:
        /*00c8*/ 	.byte	0x04, 0x17
        /*00ca*/ 	.short	(.L_33 - .L_32)
.L_32:
        /*00cc*/ 	.word	0x00000000
        /*00d0*/ 	.short	0x0001
        /*00d2*/ 	.short	0x0008
        /*00d4*/ 	.byte	0x00, 0xf4, 0x21, 0x00


	//----- nvinfo : EIATTR_KPARAM_INFO
	.align		4
.L_33:
        /*00d8*/ 	.byte	0x04, 0x17
        /*00da*/ 	.short	(.L_35 - .L_34)
.L_34:
        /*00dc*/ 	.word	0x00000000
        /*00e0*/ 	.short	0x0000
        /*00e2*/ 	.short	0x0000
        /*00e4*/ 	.byte	0x00, 0xf4, 0x21, 0x00


	//----- nvinfo : EIATTR_EXPLICIT_CLUSTER
	.align		4
.L_35:
        /*00e8*/ 	.byte	0x01, 0x3e
	.zero		2


	//----- nvinfo : EIATTR_CTA_PER_CLUSTER
	.align		4
        /*00ec*/ 	.byte	0x04, 0x3d
        /*00ee*/ 	.short	(.L_37 - .L_36)
.L_36:
        /*00f0*/ 	.word	0x00000002
        /*00f4*/ 	.word	0x00000001
        /*00f8*/ 	.word	0x00000001


	//----- nvinfo : EIATTR_SPARSE_MMA_MASK
	.align		4
.L_37:
        /*00fc*/ 	.byte	0x03, 0x50
        /*00fe*/ 	.short	0x0000


	//----- nvinfo : EIATTR_MAXREG_COUNT
	.align		4
        /*0100*/ 	.byte	0x03, 0x1b
        /*0102*/ 	.short	0x00ff


	//----- nvinfo : EIATTR_NUM_BARRIERS
	.align		4
        /*0104*/ 	.byte	0x02, 0x4c
        /*0106*/ 	.byte	0x01
	.zero		1


	//----- nvinfo : EIATTR_ANNOTATIONS
	.align		4
        /*0108*/ 	.byte	0x04, 0x55
        /*010a*/ 	.short	(.L_39 - .L_38)


	//   ....[0]....
.L_38:
        /*010c*/ 	.word	0x00000001
        /*0110*/ 	.byte	0xf0, 0x06, 0x00, 0x00, 0x01, 0x00, 0x00, 0x00, 0x20, 0x07, 0x00, 0x00, 0x01, 0x00, 0x00, 0x00
        /* <DEDUP_REMOVED lines=98> */
        /*0740*/ 	.byte	0x70, 0xad, 0x00, 0x00


	//----- nvinfo : EIATTR_MERCURY_ISA_VERSION
	.align		4
.L_39:
        /*0744*/ 	.byte	0x03, 0x5f
        /*0746*/ 	.short	0x0101


	//----- nvinfo : EIATTR_EXIT_INSTR_OFFSETS
	.align		4
        /*0748*/ 	.byte	0x04, 0x1c
        /*074a*/ 	.short	(.L_41 - .L_40)


	//   ....[0]....
.L_40:
        /*074c*/ 	.word	0x0000b0a0


	//   ....[1]....
        /*0750*/ 	.word	0x0000b0d0


	//----- nvinfo : EIATTR_REQNTID
	.align		4
.L_41:
        /*0754*/ 	.byte	0x04, 0x10
        /*0756*/ 	.short	(.L_43 - .L_42)
.L_42:
        /*0758*/ 	.word	0x00000080
        /*075c*/ 	.word	0x00000001
        /*0760*/ 	.word	0x00000001


	//----- nvinfo : EIATTR_CBANK_PARAM_SIZE
	.align		4
.L_43:
        /*0764*/ 	.byte	0x03, 0x19
        /*0766*/ 	.short	0x0050


	//----- nvinfo : EIATTR_PARAM_CBANK
	.align		4
        /*0768*/ 	.byte	0x04, 0x0a
        /*076a*/ 	.short	(.L_45 - .L_44)
	.align		4
.L_44:
        /*076c*/ 	.word	index@(.nv.constant0.matmul_kernel)
        /*0770*/ 	.short	0x0210
        /*0772*/ 	.short	0x0050


	//----- nvinfo : EIATTR_SW_WAR
	.align		4
.L_45:
        /*0774*/ 	.byte	0x04, 0x36
        /*0776*/ 	.short	(.L_47 - .L_46)
.L_46:
        /*0778*/ 	.word	0x00000008
.L_47:


//--------------------- .nv.callgraph             --------------------------
	.section	.nv.callgraph,"",@"SHT_CUDA_CALLGRAPH"
	.align	4
	.sectionentsize	8
	.align		4
        /*0000*/ 	.word	0x00000000
	.align		4
        /*0004*/ 	.word	0xffffffff
	.align		4
        /*0008*/ 	.word	0x00000000
	.align		4
        /*000c*/ 	.word	0xfffffffe
	.align		4
        /*0010*/ 	.word	0x00000000
	.align		4
        /*0014*/ 	.word	0xfffffffd
	.align		4
        /*0018*/ 	.word	0x00000000
	.align		4
        /*001c*/ 	.word	0xfffffffc


//--------------------- .text.matmul_kernel       --------------------------
	.section	.text.matmul_kernel,"ax",@progbits
	.align	128
        .global         matmul_kernel
        .type           matmul_kernel,@function
        .size           matmul_kernel,(.L_x_3 - matmul_kernel)
        .other          matmul_kernel,@"STO_CUDA_ENTRY STV_DEFAULT"
matmul_kernel:
.text.matmul_kernel:
[----:B------:R-:W0:Y:S08]  /*0000*/  LDC R1, c[0x0][0x28] ;  /* 0x00000a00ff017b82 */ /* 0x000e300000000800 */
[----:B------:R-:W1:Y:S01]  /*0010*/  LDC.64 R76, c[0x0][0x228] ;  /* 0x00008a00ff4c7b82 */ /* 0x000e620000000a00 */
[----:B------:R-:W2:Y:S01]  /*0020*/  S2R R95, SR_TID.X ;  /* 0x00000000005f7919 */ /* 0x000ea20000002100 */
[----:B0-----:R-:W-:Y:S01]  /*0030*/  VIADD R1, R1, 0xfffffea0 ;  /* 0xfffffea001017836 */ /* 0x001fe20000000000 */
[----:B------:R-:W-:Y:S01]  /*0040*/  ULDC.64 UR14, c[0x0][0x208] ;  /* 0x00008200000e7ab9 */ /* 0x000fe20000000a00 */
[----:B------:R-:W-:-:S02]  /*0050*/  CS2R R24, SRZ ;  /* 0x0000000000187805 */ /* 0x000fc4000001ff00 */
[----:B------:R-:W-:Y:S02]  /*0060*/  CS2R R26, SRZ ;  /* 0x00000000001a7805 */ /* 0x000fe4000001ff00 */
[----:B------:R-:W-:Y:S02]  /*0070*/  CS2R R32, SRZ ;  /* 0x0000000000207805 */ /* 0x000fe4000001ff00 */
[----:B------:R-:W-:Y:S01]  /*0080*/  CS2R R34, SRZ ;  /* 0x0000000000227805 */ /* 0x000fe2000001ff00 */
[----:B------:R-:W0:Y:S01]  /*0090*/  S2UR UR4, SR_CTAID.X ;  /* 0x00000000000479c3 */ /* 0x000e220000002500 */
[----:B------:R-:W-:Y:S02]  /*00a0*/  CS2R R40, SRZ ;  /* 0x0000000000287805 */ /* 0x000fe4000001ff00 */
[----:B------:R-:W-:Y:S02]  /*00b0*/  CS2R R42, SRZ ;  /* 0x00000000002a7805 */ /* 0x000fe4000001ff00 */
[----:B------:R-:W-:-:S02]  /*00c0*/  CS2R R48, SRZ ;  /* 0x0000000000307805 */ /* 0x000fc4000001ff00 */
[----:B------:R-:W-:Y:S02]  /*00d0*/  CS2R R50, SRZ ;  /* 0x0000000000327805 */ /* 0x000fe4000001ff00 */
[----:B------:R-:W-:Y:S02]  /*00e0*/  CS2R R56, SRZ ;  /* 0x0000000000387805 */ /* 0x000fe4000001ff00 */
[----:B------:R-:W-:Y:S02]  /*00f0*/  CS2R R58, SRZ ;  /* 0x00000000003a7805 */ /* 0x000fe4000001ff00 */
[----:B------:R-:W-:Y:S01]  /*0100*/  CS2R R64, SRZ ;  /* 0x0000000000407805 */ /* 0x000fe2000001ff00 */
[----:B------:R-:W3:Y:S01]  /*0110*/  S2UR UR12, SR_CgaCtaId ;  /* 0x00000000000c79c3 */ /* 0x000ee20000008800 */
[----:B------:R-:W-:Y:S02]  /*0120*/  CS2R R66, SRZ ;  /* 0x0000000000427805 */ /* 0x000fe4000001ff00 */
[----:B------:R-:W-:-:S02]  /*0130*/  CS2R R72, SRZ ;  /* 0x0000000000487805 */ /* 0x000fc4000001ff00 */
[----:B------:R-:W-:Y:S02]  /*0140*/  CS2R R74, SRZ ;  /* 0x00000000004a7805 */ /* 0x000fe4000001ff00 */
[----:B------:R-:W-:Y:S02]  /*0150*/  CS2R R80, SRZ ;  /* 0x0000000000507805 */ /* 0x000fe4000001ff00 */
[----:B------:R-:W-:Y:S01]  /*0160*/  CS2R R82, SRZ ;  /* 0x0000000000527805 */ /* 0x000fe2000001ff00 */
[----:B-1----:R-:W-:-:S05]  /*0170*/  VIADD R0, R77, 0xff ;  /* 0x000000ff4d007836 */ /* 0x002fca0000000000 */
[----:B------:R-:W-:Y:S02]  /*0180*/  SHF.R.S32.HI R3, RZ, 0x1f, R0 ;  /* 0x0000001fff037819 */ /* 0x000fe40000011400 */
[----:B0-----:R-:W-:Y:S01]  /*0190*/  I2FP.F32.U32 R5, UR4 ;  /* 0x0000000400057c45 */ /* 0x001fe20008201000 */
[----:B------:R-:W-:Y:S01]  /*01a0*/  ULDC UR4, c[0x0][0x150] ;  /* 0x0000540000047ab9 */ /* 0x000fe20000000800 */
[----:B------:R-:W-:-:S03]  /*01b0*/  LEA.HI R3, R3, R0, RZ, 0x8 ;  /* 0x0000000003037211 */ /* 0x000fc600078f40ff */
[----:B------:R-:W-:Y:S01]  /*01c0*/  FMUL R5, R5, UR4 ;  /* 0x0000000405057c20 */ /* 0x000fe20008400000 */
[----:B------:R-:W-:-:S05]  /*01d0*/  SHF.R.S32.HI R3, RZ, 0x8, R3 ;  /* 0x00000008ff037819 */ /* 0x000fca0000011403 */
[----:B------:R-:W-:Y:S01]  /*01e0*/  IMAD.SHL.U32 R4, R3, 0x8, RZ ;  /* 0x0000000803047824 */ /* 0x000fe200078e00ff */
[----:B------:R-:W0:Y:S04]  /*01f0*/  F2I.U32.TRUNC.NTZ R5, R5 ;  /* 0x0000000500057305 */ /* 0x000e28000020f000 */
[----:B------:R-:W-:-:S04]  /*0200*/  IABS R7, R4 ;  /* 0x0000000400077213 */ /* 0x000fc80000000000 */
[----:B------:R-:W1:Y:S01]  /*0210*/  I2F.RP R0, R7 ;  /* 0x0000000700007306 */ /* 0x000e620000209400 */
[----:B0-----:R-:W-:-:S07]  /*0220*/  IABS R11, R5 ;  /* 0x00000005000b7213 */ /* 0x001fce0000000000 */
[----:B-1----:R-:W0:Y:S02]  /*0230*/  MUFU.RCP R0, R0 ;  /* 0x0000000000007308 */ /* 0x002e240000001000 */
[----:B0-----:R-:W-:Y:S01]  /*0240*/  VIADD R2, R0, 0xffffffe ;  /* 0x0ffffffe00027836 */ /* 0x001fe20000000000 */
[----:B------:R-:W-:-:S05]  /*0250*/  IABS R0, R4 ;  /* 0x0000000400007213 */ /* 0x000fca0000000000 */
[----:B------:R0:W1:Y:S01]  /*0260*/  F2I.FTZ.U32.TRUNC.NTZ R3, R2 ;  /* 0x0000000200037305 */ /* 0x000062000021f000 */
[----:B------:R-:W-:Y:S02]  /*0270*/  IMAD.MOV R0, RZ, RZ, -R0 ;  /* 0x000000ffff007224 */ /* 0x000fe400078e0a00 */
[----:B0-----:R-:W-:Y:S02]  /*0280*/  IMAD.MOV.U32 R2, RZ, RZ, RZ ;  /* 0x000000ffff027224 */ /* 0x001fe400078e00ff */
[----:B-1----:R-:W-:-:S04]  /*0290*/  IMAD.MOV R6, RZ, RZ, -R3 ;  /* 0x000000ffff067224 */ /* 0x002fc800078e0a03 */
[----:B------:R-:W-:-:S04]  /*02a0*/  IMAD R9, R6, R7, RZ ;  /* 0x0000000706097224 */ /* 0x000fc800078e02ff */
[----:B------:R-:W-:-:S06]  /*02b0*/  IMAD.HI.U32 R2, R3, R9, R2 ;  /* 0x0000000903027227 */ /* 0x000fcc00078e0002 */
[----:B------:R-:W-:-:S04]  /*02c0*/  IMAD.HI.U32 R2, R2, R11, RZ ;  /* 0x0000000b02027227 */ /* 0x000fc800078e00ff */
[----:B------:R-:W-:-:S05]  /*02d0*/  IMAD R0, R2, R0, R11 ;  /* 0x0000000002007224 */ /* 0x000fca00078e020b */
[----:B------:R-:W-:-:S13]  /*02e0*/  ISETP.GT.U32.AND P1, PT, R7, R0, PT ;  /* 0x000000000700720c */ /* 0x000fda0003f24070 */
[----:B------:R-:W-:Y:S02]  /*02f0*/  @!P1 IMAD.IADD R0, R0, 0x1, -R7 ;  /* 0x0000000100009824 */ /* 0x000fe400078e0a07 */
[----:B------:R-:W-:Y:S01]  /*0300*/  @!P1 VIADD R2, R2, 0x1 ;  /* 0x0000000102029836 */ /* 0x000fe20000000000 */
[----:B------:R-:W-:Y:S02]  /*0310*/  ISETP.NE.AND P1, PT, R4, RZ, PT ;  /* 0x000000ff0400720c */ /* 0x000fe40003f25270 */
[----:B------:R-:W-:Y:S02]  /*0320*/  ISETP.GE.U32.AND P0, PT, R0, R7, PT ;  /* 0x000000070000720c */ /* 0x000fe40003f06070 */
[----:B------:R-:W-:-:S04]  /*0330*/  LOP3.LUT R0, R5, R4, RZ, 0x3c, !PT ;  /* 0x0000000405007212 */ /* 0x000fc800078e3cff */
[----:B------:R-:W-:Y:S01]  /*0340*/  ISETP.GE.AND P2, PT, R0, RZ, PT ;  /* 0x000000ff0000720c */ /* 0x000fe20003f46270 */
[----:B------:R-:W-:-:S05]  /*0350*/  VIADD R0, R76, 0x3f ;  /* 0x0000003f4c007836 */ /* 0x000fca0000000000 */
[----:B------:R-:W-:Y:S01]  /*0360*/  SHF.R.S32.HI R3, RZ, 0x1f, R0 ;  /* 0x0000001fff037819 */ /* 0x000fe20000011400 */
[----:B------:R-:W-:-:S03]  /*0370*/  @P0 VIADD R2, R2, 0x1 ;  /* 0x0000000102020836 */ /* 0x000fc60000000000 */
[----:B------:R-:W-:-:S03]  /*0380*/  LEA.HI R3, R3, R0, RZ, 0x6 ;  /* 0x0000000003037211 */ /* 0x000fc600078f30ff */
[----:B------:R-:W-:Y:S01]  /*0390*/  @!P2 IMAD.MOV R2, RZ, RZ, -R2 ;  /* 0x000000ffff02a224 */ /* 0x000fe200078e0a02 */
[----:B------:R-:W-:-:S05]  /*03a0*/  @!P1 LOP3.LUT R2, RZ, R4, RZ, 0x33, !PT ;  /* 0x00000004ff029212 */ /* 0x000fca00078e33ff */
[----:B------:R-:W-:Y:S02]  /*03b0*/  IMAD.SHL.U32 R6, R2, 0x8, RZ ;  /* 0x0000000802067824 */ /* 0x000fe400078e00ff */
[----:B------:R-:W-:-:S03]  /*03c0*/  IMAD.MOV R2, RZ, RZ, -R2 ;  /* 0x000000ffff027224 */ /* 0x000fc600078e0a02 */
[----:B------:R-:W-:Y:S01]  /*03d0*/  LEA.HI.SX32 R3, R3, -R6, 0x1a ;  /* 0x8000000603037211 */ /* 0x000fe200078fd2ff */
[----:B------:R-:W-:-:S03]  /*03e0*/  IMAD R11, R4, R2, R5 ;  /* 0x00000002040b7224 */ /* 0x000fc600078e0205 */
[----:B------:R-:W-:-:S04]  /*03f0*/  VIMNMX R8, R3, 0x8, PT ;  /* 0x0000000803087848 */ /* 0x000fc80003fe0100 */
[-C--:B------:R-:W-:Y:S02]  /*0400*/  IABS R7, R8.reuse ;  /* 0x0000000800077213 */ /* 0x080fe40000000000 */
[----:B------:R-:W-:Y:S02]  /*0410*/  IABS R4, R8 ;  /* 0x0000000800047213 */ /* 0x000fe40000000000 */
[----:B------:R-:W0:Y:S01]  /*0420*/  I2F.RP R0, R7 ;  /* 0x0000000700007306 */ /* 0x000e220000209400 */
[C---:B------:R-:W-:Y:S02]  /*0430*/  R2UR UR5, R8.reuse ;  /* 0x00000000080572ca */ /* 0x040fe400000e0000 */
[----:B------:R-:W-:-:S11]  /*0440*/  R2UR UR6, R8 ;  /* 0x00000000080672ca */ /* 0x000fd600000e0000 */
[----:B------:R-:W-:Y:S01]  /*0450*/  UISETP.NE.AND UP0, UPT, UR5, URZ, UPT ;  /* 0x0000003f0500728c */ /* 0x000fe2000bf05270 */
[----:B0-----:R-:W0:Y:S02]  /*0460*/  MUFU.RCP R0, R0 ;  /* 0x0000000000007308 */ /* 0x001e240000001000 */
[----:B0-----:R-:W-:Y:S02]  /*0470*/  VIADD R3, R0, 0xffffffe ;  /* 0x0ffffffe00037836 */ /* 0x001fe40000000000 */
[----:B------:R-:W-:-:S04]  /*0480*/  IMAD.MOV R0, RZ, RZ, -R4 ;  /* 0x000000ffff007224 */ /* 0x000fc800078e0a04 */
[----:B------:R-:W0:Y:S02]  /*0490*/  F2I.FTZ.U32.TRUNC.NTZ R3, R3 ;  /* 0x0000000300037305 */ /* 0x000e24000021f000 */
[----:B0-----:R-:W-:-:S04]  /*04a0*/  IMAD.MOV R9, RZ, RZ, -R3 ;  /* 0x000000ffff097224 */ /* 0x001fc800078e0a03 */
[----:B------:R-:W-:Y:S01]  /*04b0*/  IMAD.MOV.U32 R2, RZ, RZ, R9 ;  /* 0x000000ffff027224 */ /* 0x000fe200078e0009 */
[----:B------:R-:W-:-:S03]  /*04c0*/  IABS R9, R11 ;  /* 0x0000000b00097213 */ /* 0x000fc60000000000 */
[----:B------:R-:W-:Y:S02]  /*04d0*/  IMAD R5, R2, R7, RZ ;  /* 0x0000000702057224 */ /* 0x000fe400078e02ff */
[----:B------:R-:W-:-:S04]  /*04e0*/  IMAD.MOV.U32 R2, RZ, RZ, RZ ;  /* 0x000000ffff027224 */ /* 0x000fc800078e00ff */
[----:B------:R-:W-:Y:S01]  /*04f0*/  IMAD.HI.U32 R2, R3, R5, R2 ;  /* 0x0000000503027227 */ /* 0x000fe200078e0002 */
[----:B--2---:R-:W-:-:S05]  /*0500*/  LOP3.LUT R3, R95, 0x3f, RZ, 0xc0, !PT ;  /* 0x0000003f5f037812 */ /* 0x004fca00078ec0ff */
[----:B------:R-:W-:-:S04]  /*0510*/  IMAD.HI.U32 R2, R2, R9, RZ ;  /* 0x0000000902027227 */ /* 0x000fc800078e00ff */
[----:B------:R-:W-:-:S05]  /*0520*/  IMAD R0, R2, R0, R9 ;  /* 0x0000000002007224 */ /* 0x000fca00078e0209 */
[----:B------:R-:W-:-:S13]  /*0530*/  ISETP.GT.U32.AND P1, PT, R7, R0, PT ;  /* 0x000000000700720c */ /* 0x000fda0003f24070 */
[----:B------:R-:W-:Y:S02]  /*0540*/  @!P1 IMAD.IADD R0, R0, 0x1, -R7 ;  /* 0x0000000100009824 */ /* 0x000fe400078e0a07 */
[----:B------:R-:W-:-:S03]  /*0550*/  @!P1 VIADD R2, R2, 0x1 ;  /* 0x0000000102029836 */ /* 0x000fc60000000000 */
[----:B------:R-:W-:Y:S02]  /*0560*/  ISETP.GE.U32.AND P0, PT, R0, R7, PT ;  /* 0x000000070000720c */ /* 0x000fe40003f06070 */
[----:B------:R-:W-:-:S04]  /*0570*/  LOP3.LUT R0, R11, R8, RZ, 0x3c, !PT ;  /* 0x000000080b007212 */ /* 0x000fc800078e3cff */
[----:B------:R-:W-:-:S07]  /*0580*/  ISETP.GE.AND P2, PT, R0, RZ, PT ;  /* 0x000000ff0000720c */ /* 0x000fce0003f46270 */
[----:B------:R-:W-:-:S06]  /*0590*/  @P0 VIADD R2, R2, 0x1 ;  /* 0x0000000102020836 */ /* 0x000fcc0000000000 */
[----:B------:R-:W-:-:S05]  /*05a0*/  @!P2 IMAD.MOV R2, RZ, RZ, -R2 ;  /* 0x000000ffff02a224 */ /* 0x000fca00078e0a02 */
[----:B------:R-:W-:Y:S02]  /*05b0*/  R2UR UR4, R2 ;  /* 0x00000000020472ca */ /* 0x000fe400000e0000 */
[----:B------:R-:W0:Y:S07]  /*05c0*/  LDC R2, c[0x0][0x230] ;  /* 0x00008c00ff027b82 */ /* 0x000e2e0000000800 */
[----:B------:R-:W-:-:S03]  /*05d0*/  @!UP0 ULOP3.LUT UR4, URZ, UR6, URZ, 0x33, !UPT ;  /* 0x000000063f048292 */ /* 0x000fc6000f8e333f */
[----:B------:R-:W-:Y:S01]  /*05e0*/  UMOV UR6, 0x400 ;  /* 0x0000040000067882 */ /* 0x000fe20000000000 */
[----:B------:R-:W-:-:S06]  /*05f0*/  UIADD3 UR5, -UR4, URZ, URZ ;  /* 0x0000003f04057290 */ /* 0x000fcc000fffe13f */
[----:B------:R-:W-:Y:S01]  /*0600*/  IMAD R0, R8, UR5, R11 ;  /* 0x0000000508007c24 */ /* 0x000fe2000f8e020b */
[----:B---3--:R-:W-:Y:S02]  /*0610*/  USHF.L.U32 UR5, UR12, 0x7, URZ ;  /* 0x000000070c057899 */ /* 0x008fe4000800063f */
[----:B------:R-:W-:Y:S01]  /*0620*/  ULEA UR12, UR12, UR6, 0x18 ;  /* 0x000000060c0c7291 */ /* 0x000fe2000f8ec03f */
[----:B------:R-:W-:Y:S01]  /*0630*/  IMAD.IADD R4, R6, 0x1, R0 ;  /* 0x0000000106047824 */ /* 0x000fe200078e0200 */
[----:B------:R-:W-:Y:S01]  /*0640*/  ULOP3.LUT UR5, UR5, 0x80, URZ, 0xc0, !UPT ;  /* 0x0000008005057892 */ /* 0x000fe2000f8ec03f */
[----:B------:R-:W-:Y:S01]  /*0650*/  SHF.R.U32.HI R0, RZ, 0x6, R95 ;  /* 0x00000006ff007819 */ /* 0x000fe2000001165f */
[----:B0-----:R-:W-:Y:S02]  /*0660*/  VIADD R2, R2, 0x3f ;  /* 0x0000003f02027836 */ /* 0x001fe40000000000 */
[----:B------:R-:W-:Y:S01]  /*0670*/  ULEA UR5, UR4, UR5, 0x8 ;  /* 0x0000000504057291 */ /* 0x000fe2000f8e403f */
[----:B------:R-:W-:Y:S01]  /*0680*/  SGXT.U32 R0, R0, 0x1 ;  /* 0x000000010000781a */ /* 0x000fe20000000000 */
[----:B------:R-:W-:Y:S01]  /*0690*/  IMAD R173, R4, 0x40, R3 ;  /* 0x0000004004ad7824 */ /* 0x000fe200078e0203 */
[----:B------:R-:W-:-:S03]  /*06a0*/  ISETP.GE.AND P0, PT, R2, 0x40, PT ;  /* 0x000000400200780c */ /* 0x000fc60003f06270 */
[----:B------:R-:W-:-:S04]  /*06b0*/  LOP3.LUT R220, R0, UR5, RZ, 0xfc, !PT ;  /* 0x0000000500dc7c12 */ /* 0x000fc8000f8efcff */
[C---:B------:R-:W-:Y:S02]  /*06c0*/  LOP3.LUT R19, R220.reuse, 0x2, RZ, 0xfc, !PT ;  /* 0x00000002dc137812 */ /* 0x040fe400078efcff */
[C---:B------:R-:W-:Y:S02]  /*06d0*/  LOP3.LUT R21, R220.reuse, 0x4, RZ, 0xfc, !PT ;  /* 0x00000004dc157812 */ /* 0x040fe400078efcff */
[C---:B------:R-:W-:Y:S01]  /*06e0*/  LOP3.LUT R23, R220.reuse, 0x6, RZ, 0xfc, !PT ;  /* 0x00000006dc177812 */ /* 0x040fe200078efcff */
[----:B------:R0:W-:Y:S01]  /*06f0*/  STL [R1+0x12c], R19 ;  /* 0x00012c1301007387 */ /* 0x0001e20000100800 */
[C---:B------:R-:W-:Y:S02]  /*0700*/  LOP3.LUT R89, R220.reuse, 0x8, RZ, 0xfc, !PT ;  /* 0x00000008dc597812 */ /* 0x040fe400078efcff */
[C---:B------:R-:W-:Y:S01]  /*0710*/  LOP3.LUT R91, R220.reuse, 0xa, RZ, 0xfc, !PT ;  /* 0x0000000adc5b7812 */ /* 0x040fe200078efcff */
[----:B------:R0:W-:Y:S01]  /*0720*/  STL [R1+0x128], R21 ;  /* 0x0001281501007387 */ /* 0x0001e20000100800 */
[----:B------:R-:W-:-:S02]  /*0730*/  LOP3.LUT R93, R220, 0xc, RZ, 0xfc, !PT ;  /* 0x0000000cdc5d7812 */ /* 0x000fc400078efcff */
[C---:B------:R-:W-:Y:S01]  /*0740*/  LOP3.LUT R97, R220.reuse, 0xe, RZ, 0xfc, !PT ;  /* 0x0000000edc617812 */ /* 0x040fe200078efcff */
[----:B------:R0:W-:Y:S01]  /*0750*/  STL [R1+0x124], R23 ;  /* 0x0001241701007387 */ /* 0x0001e20000100800 */
        /* <DEDUP_REMOVED lines=82> */
[----:B------:R-:W-:Y:S01]  /*0c80*/  LOP3.LUT R172, R220, 0x7e, RZ, 0xfc, !PT ;  /* 0x0000007edcac7812 */ /* 0x000fe200078efcff */
[----:B------:R0:W-:Y:S04]  /*0c90*/  STL [R1+0xd0], R140 ;  /* 0x0000d08c01007387 */ /* 0x0001e80000100800 */
        /* <DEDUP_REMOVED lines=32> */
[----:B------:R0:W-:Y:S01]  /*0ea0*/  STL [R1+0x4c], R173 ;  /* 0x00004cad01007387 */ /* 0x0001e20000100800 */
[----:B------:R-:W-:Y:S05]  /*0eb0*/  @!P0 BRA `(.L_x_0) ;  /* 0x0000008400388947 */ /* 0x000fea0003800000 */
[----:B------:R-:W-:Y:S01]  /*0ec0*/  IABS R5, R77 ;  /* 0x0000004d00057213 */ /* 0x000fe20000000000 */
[----:B------:R-:W-:Y:S01]  /*0ed0*/  ULDC UR4, c[0x0][0x234] ;  /* 0x00008d0000047ab9 */ /* 0x000fe20000000800 */
[----:B------:R-:W-:Y:S01]  /*0ee0*/  IABS R4, R76 ;  /* 0x0000004c00047213 */ /* 0x000fe20000000000 */
[----:B------:R-:W-:Y:S01]  /*0ef0*/  ULDC.64 UR10, c[0x0][0x218] ;  /* 0x00008600000a7ab9 */ /* 0x000fe20000000a00 */
[----:B------:R-:W1:Y:S01]  /*0f00*/  I2F.RP R10, R5 ;  /* 0x00000005000a7306 */ /* 0x000e620000209400 */
[----:B------:R-:W-:Y:S01]  /*0f10*/  IABS R12, R172 ;  /* 0x000000ac000c7213 */ /* 0x000fe20000000000 */
[----:B------:R-:W-:Y:S01]  /*0f20*/  UIADD3 UR6, UR12, 0x4000, URZ ;  /* 0x000040000c067890 */ /* 0x000fe2000fffe03f */
[----:B------:R-:W-:Y:S01]  /*0f30*/  IABS R15, R170 ;  /* 0x000000aa000f7213 */ /* 0x000fe20000000000 */
[----:B------:R-:W-:Y:S01]  /*0f40*/  USHF.R.U32.HI UR7, URZ, 0x4, UR12 ;  /* 0x000000043f077899 */ /* 0x000fe2000801160c */
[----:B------:R-:W-:Y:S01]  /*0f50*/  IABS R18, R167 ;  /* 0x000000a700127213 */ /* 0x000fe20000000000 */
[----:B------:R-:W-:Y:S01]  /*0f60*/  USHF.R.U32.HI UR13, URZ, 0x4, UR6 ;  /* 0x000000043f0d7899 */ /* 0x000fe20008011606 */
[----:B------:R-:W-:Y:S01]  /*0f70*/  IABS R22, R165 ;  /* 0x000000a500167213 */ /* 0x000fe20000000000 */
[----:B------:R-:W2:Y:S01]  /*0f80*/  I2F.RP R11, R4 ;  /* 0x00000004000b7306 */ /* 0x000ea20000209400 */
[----:B------:R-:W-:Y:S01]  /*0f90*/  IABS R24, R164 ;  /* 0x000000a400187213 */ /* 0x000fe20000000000 */
[----:B------:R-:W-:Y:S01]  /*0fa0*/  ULDC UR8, c[0x0][0x23c] ;  /* 0x00008f0000087ab9 */ /* 0x000fe20000000800 */
[----:B------:R-:W-:Y:S01]  /*0fb0*/  IABS R28, R162 ;  /* 0x000000a2001c7213 */ /* 0x000fe20000000000 */
[----:B------:R-:W-:Y:S01]  /*0fc0*/  IMAD R3, R3, UR8, RZ ;  /* 0x0000000803037c24 */ /* 0x000fe2000f8e02ff */
[----:B------:R-:W-:Y:S01]  /*0fd0*/  IABS R32, R160 ;  /* 0x000000a000207213 */ /* 0x000fe20000000000 */
[----:B------:R-:W-:Y:S01]  /*0fe0*/  USGXT.U32 UR6, UR7, 0xe ;  /* 0x0000000e0706789a */ /* 0x000fe20008000000 */
[----:B------:R-:W-:Y:S01]  /*0ff0*/  IABS R34, R159 ;  /* 0x0000009f00227213 */ /* 0x000fe20000000000 */
[----:B-1----:R-:W1:Y:S01]  /*1000*/  MUFU.RCP R10, R10 ;  /* 0x0000000a000a7308 */ /* 0x002e620000001000 */
[----:B------:R-:W-:Y:S01]  /*1010*/  IABS R38, R157 ;  /* 0x0000009d00267213 */ /* 0x000fe20000000000 */
[----:B------:R-:W-:Y:S01]  /*1020*/  USGXT.U32 UR13, UR13, 0xe ;  /* 0x0000000e0d0d789a */ /* 0x000fe20008000000 */
[----:B------:R-:W-:Y:S01]  /*1030*/  IABS R42, R155 ;  /* 0x0000009b002a7213 */ /* 0x000fe20000000000 */
[----:B------:R-:W-:Y:S01]  /*1040*/  ULDC UR17, c[0x0][0x238] ;  /* 0x00008e0000117ab9 */ /* 0x000fe20000000800 */
[----:B------:R-:W-:Y:S01]  /*1050*/  IABS R44, R154 ;  /* 0x0000009a002c7213 */ /* 0x000fe20000000000 */
[----:B------:R-:W-:Y:S01]  /*1060*/  UIADD3 UR8, UP0, UR13, 0x80, URZ ;  /* 0x000000800d087890 */ /* 0x000fe2000ff1e03f */
[----:B------:R-:W-:Y:S01]  /*1070*/  IABS R48, R152 ;  /* 0x0000009800307213 */ /* 0x000fe20000000000 */
[----:B--2---:R-:W2:Y:S01]  /*1080*/  MUFU.RCP R11, R11 ;  /* 0x0000000b000b7308 */ /* 0x004ea20000001000 */
[----:B------:R-:W-:Y:S01]  /*1090*/  IABS R52, R150 ;  /* 0x0000009600347213 */ /* 0x000fe20000000000 */
[----:B------:R-:W-:Y:S01]  /*10a0*/  ULDC UR16, c[0x0][0x230] ;  /* 0x00008c0000107ab9 */ /* 0x000fe20000000800 */
[----:B------:R-:W-:-:S02]  /*10b0*/  IABS R54, R149 ;  /* 0x0000009500367213 */ /* 0x000fc40000000000 */
[----:B------:R-:W-:Y:S02]  /*10c0*/  IABS R58, R147 ;  /* 0x00000093003a7213 */ /* 0x000fe40000000000 */
[----:B------:R-:W-:Y:S01]  /*10d0*/  IABS R62, R145 ;  /* 0x00000091003e7213 */ /* 0x000fe20000000000 */
[----:B-1----:R-:W-:Y:S01]  /*10e0*/  VIADD R7, R10, 0xffffffe ;  /* 0x0ffffffe0a077836 */ /* 0x002fe20000000000 */
[----:B------:R-:W-:Y:S02]  /*10f0*/  IABS R64, R144 ;  /* 0x0000009000407213 */ /* 0x000fe40000000000 */
[----:B------:R-:W-:Y:S02]  /*1100*/  IABS R68, R142 ;  /* 0x0000008e00447213 */ /* 0x000fe40000000000 */
[----:B------:R-:W-:Y:S01]  /*1110*/  IABS R72, R140 ;  /* 0x0000008c00487213 */ /* 0x000fe20000000000 */
[----:B------:R-:W1:Y:S01]  /*1120*/  F2I.FTZ.U32.TRUNC.NTZ R7, R7 ;  /* 0x0000000700077305 */ /* 0x000e62000021f000 */
[----:B------:R-:W-:Y:S01]  /*1130*/  IABS R74, R139 ;  /* 0x0000008b004a7213 */ /* 0x000fe20000000000 */
[----:B--2---:R-:W-:Y:S01]  /*1140*/  VIADD R8, R11, 0xffffffe ;  /* 0x0ffffffe0b087836 */ /* 0x004fe20000000000 */
[----:B------:R-:W-:-:S02]  /*1150*/  IABS R80, R137 ;  /* 0x0000008900507213 */ /* 0x000fc40000000000 */
[----:B------:R-:W-:Y:S02]  /*1160*/  IABS R84, R135 ;  /* 0x0000008700547213 */ /* 0x000fe40000000000 */
[----:B------:R-:W-:Y:S01]  /*1170*/  IABS R86, R133 ;  /* 0x0000008500567213 */ /* 0x000fe20000000000 */
[----:B------:R2:W3:Y:S01]  /*1180*/  F2I.FTZ.U32.TRUNC.NTZ R9, R8 ;  /* 0x0000000800097305 */ /* 0x0004e2000021f000 */
[----:B------:R-:W-:Y:S02]  /*1190*/  IABS R90, R129 ;  /* 0x00000081005a7213 */ /* 0x000fe40000000000 */
[----:B------:R-:W-:Y:S02]  /*11a0*/  IABS R94, R125 ;  /* 0x0000007d005e7213 */ /* 0x000fe40000000000 */
[----:B------:R-:W-:Y:S01]  /*11b0*/  IABS R96, R123 ;  /* 0x0000007b00607213 */ /* 0x000fe20000000000 */
[----:B-1----:R-:W-:Y:S01]  /*11c0*/  IMAD.MOV R6, RZ, RZ, -R7 ;  /* 0x000000ffff067224 */ /* 0x002fe200078e0a07 */
[----:B------:R-:W-:Y:S01]  /*11d0*/  IABS R100, R119 ;  /* 0x0000007700647213 */ /* 0x000fe20000000000 */
[----:B--2---:R-:W-:Y:S01]  /*11e0*/  IMAD.MOV.U32 R8, RZ, RZ, RZ ;  /* 0x000000ffff087224 */ /* 0x004fe200078e00ff */
[----:B------:R-:W-:Y:S01]  /*11f0*/  IABS R104, R115 ;  /* 0x0000007300687213 */ /* 0x000fe20000000000 */
[----:B------:R-:W-:Y:S01]  /*1200*/  IMAD R13, R6, R5, RZ ;  /* 0x00000005060d7224 */ /* 0x000fe200078e02ff */
[----:B------:R-:W-:Y:S01]  /*1210*/  IABS R106, R113 ;  /* 0x00000071006a7213 */ /* 0x000fe20000000000 */
[----:B------:R-:W-:Y:S01]  /*1220*/  IMAD.MOV.U32 R6, RZ, RZ, RZ ;  /* 0x000000ffff067224 */ /* 0x000fe200078e00ff */
[----:B------:R-:W-:Y:S01]  /*1230*/  IABS R110, R109 ;  /* 0x0000006d006e7213 */ /* 0x000fe20000000000 */
[----:B---3--:R-:W-:Y:S01]  /*1240*/  IMAD.MOV R14, RZ, RZ, -R9 ;  /* 0x000000ffff0e7224 */ /* 0x008fe200078e0a09 */
[----:B------:R-:W-:Y:S01]  /*1250*/  IABS R114, R105 ;  /* 0x0000006900727213 */ /* 0x000fe20000000000 */
[----:B------:R-:W-:Y:S01]  /*1260*/  IMAD.HI.U32 R6, R7, R13, R6 ;  /* 0x0000000d07067227 */ /* 0x000fe200078e0006 */
[----:B------:R-:W-:-:S02]  /*1270*/  IABS R13, R171 ;  /* 0x000000ab000d7213 */ /* 0x000fc40000000000 */
[----:B------:R-:W-:Y:S01]  /*1280*/  IABS R116, R103 ;  /* 0x0000006700747213 */ /* 0x000fe20000000000 */
[----:B------:R-:W-:Y:S01]  /*1290*/  IMAD.MOV.U32 R7, RZ, RZ, R14 ;  /* 0x000000ffff077224 */ /* 0x000fe200078e000e */
[----:B------:R-:W-:Y:S01]  /*12a0*/  IABS R134, R220 ;  /* 0x000000dc00867213 */ /* 0x000fe20000000000 */
[C---:B------:R-:W-:Y:S01]  /*12b0*/  IMAD.HI.U32 R10, R6.reuse, R12, RZ ;  /* 0x0000000c060a7227 */ /* 0x040fe200078e00ff */
[----:B------:R-:W-:Y:S02]  /*12c0*/  IABS R17, R168 ;  /* 0x000000a800117213 */ /* 0x000fe40000000000 */
[----:B------:R-:W-:Y:S01]  /*12d0*/  IABS R20, R166 ;  /* 0x000000a600147213 */ /* 0x000fe20000000000 */
[----:B------:R-:W-:Y:S01]  /*12e0*/  IMAD R7, R7, R4, RZ ;  /* 0x0000000407077224 */ /* 0x000fe200078e02ff */
[----:B------:R-:W-:Y:S01]  /*12f0*/  IABS R26, R163 ;  /* 0x000000a3001a7213 */ /* 0x000fe20000000000 */
[----:B------:R-:W-:Y:S01]  /*1300*/  IMAD.HI.U32 R11, R6, R13, RZ ;  /* 0x0000000d060b7227 */ /* 0x000fe200078e00ff */
[----:B------:R-:W-:-:S02]  /*1310*/  IABS R30, R161 ;  /* 0x000000a1001e7213 */ /* 0x000fc40000000000 */
[----:B------:R-:W-:Y:S01]  /*1320*/  IABS R36, R158 ;  /* 0x0000009e00247213 */ /* 0x000fe20000000000 */
[----:B------:R-:W-:Y:S01]  /*1330*/  IMAD.HI.U32 R7, R9, R7, R8 ;  /* 0x0000000709077227 */ /* 0x000fe200078e0008 */
[----:B------:R-:W-:Y:S02]  /*1340*/  IABS R9, R169 ;  /* 0x000000a900097213 */ /* 0x000fe40000000000 */
[----:B------:R-:W-:Y:S01]  /*1350*/  IABS R40, R156 ;  /* 0x0000009c00287213 */ /* 0x000fe20000000000 */
[C---:B------:R-:W-:Y:S01]  /*1360*/  IMAD.HI.U32 R8, R6.reuse, R15, RZ ;  /* 0x0000000f06087227 */ /* 0x040fe200078e00ff */
[----:B------:R-:W-:Y:S02]  /*1370*/  IABS R46, R153 ;  /* 0x00000099002e7213 */ /* 0x000fe40000000000 */
[----:B------:R-:W-:Y:S01]  /*1380*/  IABS R50, R151 ;  /* 0x0000009700327213 */ /* 0x000fe20000000000 */
[----:B------:R-:W-:Y:S01]  /*1390*/  IMAD.MOV R10, RZ, RZ, -R10 ;  /* 0x000000ffff0a7224 */ /* 0x000fe200078e0a0a */
[----:B------:R-:W-:Y:S01]  /*13a0*/  IABS R56, R148 ;  /* 0x0000009400387213 */ /* 0x000fe20000000000 */
[----:B------:R-:W-:Y:S01]  /*13b0*/  IMAD.MOV R14, RZ, RZ, -R11 ;  /* 0x000000ffff0e7224 */ /* 0x000fe200078e0a0b */
[----:B------:R-:W-:Y:S01]  /*13c0*/  IABS R60, R146 ;  /* 0x00000092003c7213 */ /* 0x000fe20000000000 */
[----:B------:R-:W-:Y:S01]  /*13d0*/  IMAD.MOV R16, RZ, RZ, -R8 ;  /* 0x000000ffff107224 */ /* 0x000fe200078e0a08 */
[----:B------:R-:W-:Y:S01]  /*13e0*/  IABS R66, R143 ;  /* 0x0000008f00427213 */ /* 0x000fe20000000000 */
[C---:B------:R-:W-:Y:S01]  /*13f0*/  IMAD R8, R5.reuse, R10, R12 ;  /* 0x0000000a05087224 */ /* 0x040fe200078e020c */
[----:B------:R-:W-:Y:S01]  /*1400*/  IABS R70, R141 ;  /* 0x0000008d00467213 */ /* 0x000fe20000000000 */
[C---:B------:R-:W-:Y:S01]  /*1410*/  IMAD R10, R5.reuse, R14, R13 ;  /* 0x0000000e050a7224 */ /* 0x040fe200078e020d */
[----:B------:R-:W-:Y:S01]  /*1420*/  IABS R78, R138 ;  /* 0x0000008a004e7213 */ /* 0x000fe20000000000 */
[----:B------:R-:W-:Y:S01]  /*1430*/  IMAD.MOV.U32 R14, RZ, RZ, R9 ;  /* 0x000000ffff0e7224 */ /* 0x000fe200078e0009 */
[C---:B------:R-:W-:Y:S01]  /*1440*/  ISETP.GT.U32.AND P0, PT, R5.reuse, R8, PT ;  /* 0x000000080500720c */ /* 0x040fe20003f04070 */
[----:B------:R-:W-:Y:S01]  /*1450*/  IMAD.HI.U32 R11, R6, R17, RZ ;  /* 0x00000011060b7227 */ /* 0x000fe200078e00ff */
[----:B------:R-:W-:-:S02]  /*1460*/  ISETP.GT.U32.AND P3, PT, R5, R10, PT ;  /* 0x0000000a0500720c */ /* 0x000fc40003f64070 */
[----:B------:R-:W-:Y:S01]  /*1470*/  IABS R82, R136 ;  /* 0x0000008800527213 */ /* 0x000fe20000000000 */
[C---:B------:R-:W-:Y:S01]  /*1480*/  IMAD.HI.U32 R9, R6.reuse, R14, RZ ;  /* 0x0000000e06097227 */ /* 0x040fe200078e00ff */
[----:B------:R-:W-:Y:S02]  /*1490*/  IABS R88, R131 ;  /* 0x0000008300587213 */ /* 0x000fe40000000000 */
[----:B------:R-:W-:Y:S01]  /*14a0*/  IABS R92, R127 ;  /* 0x0000007f005c7213 */ /* 0x000fe20000000000 */
[----:B------:R-:W-:Y:S01]  /*14b0*/  IMAD.MOV R13, RZ, RZ, -R9 ;  /* 0x000000ffff0d7224 */ /* 0x000fe200078e0a09 */
[----:B------:R-:W-:Y:S01]  /*14c0*/  IABS R98, R121 ;  /* 0x0000007900627213 */ /* 0x000fe20000000000 */
[C---:B------:R-:W-:Y:S01]  /*14d0*/  IMAD.HI.U32 R9, R6.reuse, R18, RZ ;  /* 0x0000001206097227 */ /* 0x040fe200078e00ff */
[----:B------:R-:W-:Y:S02]  /*14e0*/  IABS R102, R117 ;  /* 0x0000007500667213 */ /* 0x000fe40000000000 */
[----:B------:R-:W-:Y:S01]  /*14f0*/  IABS R108, R111 ;  /* 0x0000006f006c7213 */ /* 0x000fe20000000000 */
[----:B------:R-:W-:Y:S01]  /*1500*/  IMAD R14, R5, R13, R14 ;  /* 0x0000000d050e7224 */ /* 0x000fe200078e020e */
[----:B------:R-:W-:Y:S01]  /*1510*/  IABS R112, R107 ;  /* 0x0000006b00707213 */ /* 0x000fe20000000000 */
[----:B------:R-:W-:Y:S01]  /*1520*/  IMAD.HI.U32 R13, R6, R22, RZ ;  /* 0x00000016060d7227 */ /* 0x000fe200078e00ff */
[----:B------:R-:W-:-:S02]  /*1530*/  IABS R118, R101 ;  /* 0x0000006500767213 */ /* 0x000fc40000000000 */
[----:B------:R-:W-:Y:S01]  /*1540*/  IABS R122, R97 ;  /* 0x00000061007a7213 */ /* 0x000fe20000000000 */
[----:B------:R-:W-:Y:S01]  /*1550*/  IMAD.MOV R9, RZ, RZ, -R9 ;  /* 0x000000ffff097224 */ /* 0x000fe200078e0a09 */
[----:B------:R-:W-:Y:S01]  /*1560*/  IABS R120, R99 ;  /* 0x0000006300787213 */ /* 0x000fe20000000000 */
[----:B------:R-:W-:Y:S01]  /*1570*/  IMAD.MOV R13, RZ, RZ, -R13 ;  /* 0x000000ffff0d7224 */ /* 0x000fe200078e0a0d */
[----:B------:R-:W-:Y:S01]  /*1580*/  IABS R126, R91 ;  /* 0x0000005b007e7213 */ /* 0x000fe20000000000 */
[C---:B------:R-:W-:Y:S01]  /*1590*/  IMAD R18, R5.reuse, R9, R18 ;  /* 0x0000000905127224 */ /* 0x040fe200078e0212 */
[----:B------:R-:W-:Y:S01]  /*15a0*/  IABS R124, R93 ;  /* 0x0000005d007c7213 */ /* 0x000fe20000000000 */
[C---:B------:R-:W-:Y:S01]  /*15b0*/  IMAD.HI.U32 R9, R6.reuse, R24, RZ ;  /* 0x0000001806097227 */ /* 0x040fe200078e00ff */
[----:B------:R-:W-:Y:S02]  /*15c0*/  IABS R128, R89 ;  /* 0x0000005900807213 */ /* 0x000fe40000000000 */
[C---:B------:R-:W-:Y:S01]  /*15d0*/  ISETP.GT.U32.AND P4, PT, R5.reuse, R18, PT ;  /* 0x000000120500720c */ /* 0x040fe20003f84070 */
[----:B------:R-:W-:Y:S01]  /*15e0*/  IMAD R22, R5, R13, R22 ;  /* 0x0000000d05167224 */ /* 0x000fe200078e0216 */
[----:B------:R-:W-:Y:S01]  /*15f0*/  IABS R130, R23 ;  /* 0x0000001700827213 */ /* 0x000fe20000000000 */
[----:B------:R-:W-:Y:S01]  /*1600*/  IMAD.MOV R13, RZ, RZ, -R9 ;  /* 0x000000ffff0d7224 */ /* 0x000fe200078e0a09 */
[----:B------:R-:W-:Y:S01]  /*1610*/  IABS R132, R21 ;  /* 0x0000001500847213 */ /* 0x000fe20000000000 */
[----:B------:R-:W-:Y:S01]  /*1620*/  IMAD.HI.U32 R9, R6, R28, RZ ;  /* 0x0000001c06097227 */ /* 0x000fe200078e00ff */
[----:B------:R-:W-:-:S02]  /*1630*/  LOP3.LUT R79, R0, 0x3c, RZ, 0xfc, !PT ;  /* 0x0000003c004f7812 */ /* 0x000fc400078efcff */
[C---:B------:R-:W-:Y:S01]  /*1640*/  LOP3.LUT R81, R0.reuse, 0x38, RZ, 0xfc, !PT ;  /* 0x0000003800517812 */ /* 0x040fe200078efcff */
[C---:B------:R-:W-:Y:S01]  /*1650*/  IMAD R24, R5.reuse, R13, R24 ;  /* 0x0000000d05187224 */ /* 0x040fe200078e0218 */
[----:B------:R-:W-:Y:S01]  /*1660*/  LOP3.LUT R83, R0, 0x34, RZ, 0xfc, !PT ;  /* 0x0000003400537812 */ /* 0x000fe200078efcff */
[----:B------:R-:W-:Y:S01]  /*1670*/  IMAD.HI.U32 R13, R6, R32, RZ ;  /* 0x00000020060d7227 */ /* 0x000fe200078e00ff */
[C---:B------:R-:W-:Y:S02]  /*1680*/  LOP3.LUT R85, R0.reuse, 0x30, RZ, 0xfc, !PT ;  /* 0x0000003000557812 */ /* 0x040fe400078efcff */
[----:B------:R-:W-:Y:S01]  /*1690*/  LOP3.LUT R87, R0, 0x2a, RZ, 0xfc, !PT ;  /* 0x0000002a00577812 */ /* 0x000fe200078efcff */
[----:B------:R-:W-:Y:S02]  /*16a0*/  IMAD.MOV R9, RZ, RZ, -R9 ;  /* 0x000000ffff097224 */ /* 0x000fe400078e0a09 */
[----:B------:R-:W-:Y:S02]  /*16b0*/  IMAD.MOV R13, RZ, RZ, -R13 ;  /* 0x000000ffff0d7224 */ /* 0x000fe400078e0a0d */
[----:B------:R-:W-:-:S02]  /*16c0*/  IMAD R28, R5, R9, R28 ;  /* 0x00000009051c7224 */ /* 0x000fc400078e021c */
[----:B------:R-:W-:-:S04]  /*16d0*/  IMAD.HI.U32 R9, R6, R34, RZ ;  /* 0x0000002206097227 */ /* 0x000fc800078e00ff */
[----:B------:R-:W-:Y:S02]  /*16e0*/  IMAD R32, R5, R13, R32 ;  /* 0x0000000d05207224 */ /* 0x000fe400078e0220 */
[----:B------:R-:W-:Y:S02]  /*16f0*/  IMAD.MOV R13, RZ, RZ, -R9 ;  /* 0x000000ffff0d7224 */ /* 0x000fe400078e0a09 */
[----:B------:R-:W-:-:S04]  /*1700*/  IMAD.HI.U32 R9, R6, R38, RZ ;  /* 0x0000002606097227 */ /* 0x000fc800078e00ff */
[----:B------:R-:W-:Y:S02]  /*1710*/  IMAD R34, R5, R13, R34 ;  /* 0x0000000d05227224 */ /* 0x000fe400078e0222 */
[----:B------:R-:W-:-:S04]  /*1720*/  IMAD.HI.U32 R13, R6, R42, RZ ;  /* 0x0000002a060d7227 */ /* 0x000fc800078e00ff */
[----:B------:R-:W-:Y:S02]  /*1730*/  IMAD.MOV R9, RZ, RZ, -R9 ;  /* 0x000000ffff097224 */ /* 0x000fe400078e0a09 */
[----:B------:R-:W-:Y:S02]  /*1740*/  IMAD.MOV R13, RZ, RZ, -R13 ;  /* 0x000000ffff0d7224 */ /* 0x000fe400078e0a0d */
[----:B------:R-:W-:Y:S02]  /*1750*/  IMAD R38, R5, R9, R38 ;  /* 0x0000000905267224 */ /* 0x000fe400078e0226 */
        /* <DEDUP_REMOVED lines=64> */
[C---:B------:R-:W-:Y:S02]  /*1b60*/  IMAD R114, R5.reuse, R13, R114 ;  /* 0x0000000d05727224 */ /* 0x040fe400078e0272 */
[----:B------:R-:W-:Y:S02]  /*1b70*/  IMAD.MOV R13, RZ, RZ, -R9 ;  /* 0x000000ffff0d7224 */ /* 0x000fe400078e0a09 */
[C---:B------:R-:W-:Y:S02]  /*1b80*/  IMAD R12, R5.reuse, R16, R15 ;  /* 0x00000010050c7224 */ /* 0x040fe400078e020f */
[----:B------:R-:W-:Y:S02]  /*1b90*/  IMAD R116, R5, R13, R116 ;  /* 0x0000000d05747224 */ /* 0x000fe400078e0274 */
[----:B------:R-:W-:-:S04]  /*1ba0*/  IMAD.HI.U32 R13, R6, R134, RZ ;  /* 0x00000086060d7227 */ /* 0x000fc800078e00ff */
[----:B------:R-:W-:Y:S02]  /*1bb0*/  IMAD.MOV R13, RZ, RZ, -R13 ;  /* 0x000000ffff0d7224 */ /* 0x000fe400078e0a0d */
[----:B------:R-:W-:Y:S02]  /*1bc0*/  IMAD.MOV R16, RZ, RZ, -R11 ;  /* 0x000000ffff107224 */ /* 0x000fe400078e0a0b */
[----:B------:R-:W-:Y:S02]  /*1bd0*/  IMAD R134, R5, R13, R134 ;  /* 0x0000000d05867224 */ /* 0x000fe400078e0286 */
[----:B------:R-:W-:-:S03]  /*1be0*/  IMAD.HI.U32 R11, R6, R20, RZ ;  /* 0x00000014060b7227 */ /* 0x000fc600078e00ff */
[C---:B------:R-:W-:Y:S01]  /*1bf0*/  ISETP.GT.U32.AND P1, PT, R5.reuse, R134, PT ;  /* 0x000000860500720c */ /* 0x040fe20003f24070 */
[----:B------:R-:W-:Y:S02]  /*1c00*/  IMAD.MOV R11, RZ, RZ, -R11 ;  /* 0x000000ffff0b7224 */ /* 0x000fe400078e0a0b */
[----:B------:R-:W-:Y:S01]  /*1c10*/  @!P0 IMAD.IADD R8, R8, 0x1, -R5 ;  /* 0x0000000108088824 */ /* 0x000fe200078e0a05 */
[C---:B------:R-:W-:Y:S01]  /*1c20*/  ISETP.GT.U32.AND P0, PT, R5.reuse, R14, PT ;  /* 0x0000000e0500720c */ /* 0x040fe20003f04070 */
[C---:B------:R-:W-:Y:S02]  /*1c30*/  IMAD R20, R5.reuse, R11, R20 ;  /* 0x0000000b05147224 */ /* 0x040fe400078e0214 */
[C---:B------:R-:W-:Y:S01]  /*1c40*/  IMAD R16, R5.reuse, R16, R17 ;  /* 0x0000001005107224 */ /* 0x040fe200078e0211 */
[----:B------:R-:W-:Y:S01]  /*1c50*/  ISETP.GT.U32.AND P6, PT, R5, R8, PT ;  /* 0x000000080500720c */ /* 0x000fe20003fc4070 */
[----:B------:R-:W-:-:S03]  /*1c60*/  IMAD.HI.U32 R11, R6, R26, RZ ;  /* 0x0000001a060b7227 */ /* 0x000fc600078e00ff */
[C---:B------:R-:W-:Y:S01]  /*1c70*/  ISETP.GT.U32.AND P5, PT, R5.reuse, R16, PT ;  /* 0x000000100500720c */ /* 0x040fe20003fa4070 */
[----:B------:R-:W-:Y:S01]  /*1c80*/  @!P1 IMAD.IADD R134, R134, 0x1, -R5 ;  /* 0x0000000186869824 */ /* 0x000fe200078e0a05 */
[C---:B------:R-:W-:Y:S01]  /*1c90*/  ISETP.GT.U32.AND P1, PT, R5.reuse, R12, PT ;  /* 0x0000000c0500720c */ /* 0x040fe20003f24070 */
[----:B------:R-:W-:Y:S02]  /*1ca0*/  IMAD.MOV R15, RZ, RZ, -R11 ;  /* 0x000000ffff0f7224 */ /* 0x000fe400078e0a0b */
[----:B------:R-:W-:Y:S01]  /*1cb0*/  IMAD.HI.U32 R11, R6, R30, RZ ;  /* 0x0000001e060b7227 */ /* 0x000fe200078e00ff */
[----:B------:R-:W-:-:S03]  /*1cc0*/  ISETP.GT.U32.AND P2, PT, R5, R134, PT ;  /* 0x000000860500720c */ /* 0x000fc60003f44070 */
[----:B------:R-:W-:Y:S01]  /*1cd0*/  @!P3 IMAD.IADD R10, R10, 0x1, -R5 ;  /* 0x000000010a0ab824 */ /* 0x000fe200078e0a05 */
[C---:B------:R-:W-:Y:S01]  /*1ce0*/  ISETP.GT.U32.AND P3, PT, R5.reuse, R24, PT ;  /* 0x000000180500720c */ /* 0x040fe20003f64070 */
[----:B------:R-:W-:Y:S02]  /*1cf0*/  IMAD.MOV R11, RZ, RZ, -R11 ;  /* 0x000000ffff0b7224 */ /* 0x000fe400078e0a0b */
[--C-:B------:R-:W-:Y:S01]  /*1d00*/  @!P0 IMAD.IADD R14, R14, 0x1, -R5.reuse ;  /* 0x000000010e0e8824 */ /* 0x100fe200078e0a05 */
[C---:B------:R-:W-:Y:S01]  /*1d10*/  ISETP.GT.U32.AND P0, PT, R5.reuse, R28, PT ;  /* 0x0000001c0500720c */ /* 0x040fe20003f04070 */
[--C-:B------:R-:W-:Y:S01]  /*1d20*/  @!P6 IMAD.IADD R8, R8, 0x1, -R5.reuse ;  /* 0x000000010808e824 */ /* 0x100fe200078e0a05 */
[C---:B------:R-:W-:Y:S01]  /*1d30*/  ISETP.GT.U32.AND P6, PT, R5.reuse, R22, PT ;  /* 0x000000160500720c */ /* 0x040fe20003fc4070 */
[C---:B------:R-:W-:Y:S02]  /*1d40*/  IMAD R26, R5.reuse, R15, R26 ;  /* 0x0000000f051a7224 */ /* 0x040fe400078e021a */
[----:B------:R-:W-:Y:S01]  /*1d50*/  @!P2 IMAD.IADD R134, R134, 0x1, -R5 ;  /* 0x000000018686a824 */ /* 0x000fe200078e0a05 */
[C---:B------:R-:W-:Y:S01]  /*1d60*/  ISETP.GT.U32.AND P2, PT, R5.reuse, R20, PT ;  /* 0x000000140500720c */ /* 0x040fe20003f44070 */
[----:B------:R-:W-:-:S02]  /*1d70*/  IMAD R30, R5, R11, R30 ;  /* 0x0000000b051e7224 */ /* 0x000fc400078e021e */
[--C-:B------:R-:W-:Y:S01]  /*1d80*/  @!P1 IMAD.IADD R12, R12, 0x1, -R5.reuse ;  /* 0x000000010c0c9824 */ /* 0x100fe200078e0a05 */
[C---:B------:R-:W-:Y:S01]  /*1d90*/  ISETP.GT.U32.AND P1, PT, R5.reuse, R26, PT ;  /* 0x0000001a0500720c */ /* 0x040fe20003f24070 */
        /* <DEDUP_REMOVED lines=8> */
[----:B------:R-:W-:Y:S01]  /*1e20*/  @!P2 IMAD.IADD R20, R20, 0x1, -R5 ;  /* 0x000000011414a824 */ /* 0x000fe200078e0a05 */
[----:B------:R-:W-:Y:S01]  /*1e30*/  ISETP.GT.U32.AND P2, PT, R5, R34, PT ;  /* 0x000000220500720c */ /* 0x000fe20003f44070 */
[----:B------:R-:W-:-:S04]  /*1e40*/  IMAD.HI.U32 R11, R6, R36, RZ ;  /* 0x00000024060b7227 */ /* 0x000fc800078e00ff */
[----:B------:R-:W-:Y:S01]  /*1e50*/  @!P6 IMAD.IADD R22, R22, 0x1, -R5 ;  /* 0x000000011616e824 */ /* 0x000fe200078e0a05 */
[----:B------:R-:W-:Y:S01]  /*1e60*/  ISETP.GT.U32.AND P6, PT, R5, R10, PT ;  /* 0x0000000a0500720c */ /* 0x000fe20003fc4070 */
[----:B------:R-:W-:Y:S02]  /*1e70*/  IMAD.MOV R15, RZ, RZ, -R11 ;  /* 0x000000ffff0f7224 */ /* 0x000fe400078e0a0b */
[----:B------:R-:W-:-:S04]  /*1e80*/  IMAD.HI.U32 R11, R6, R40, RZ ;  /* 0x00000028060b7227 */ /* 0x000fc800078e00ff */
[--C-:B------:R-:W-:Y:S01]  /*1e90*/  @!P2 IMAD.IADD R34, R34, 0x1, -R5.reuse ;  /* 0x000000012222a824 */ /* 0x100fe200078e0a05 */
[C---:B------:R-:W-:Y:S01]  /*1ea0*/  ISETP.GT.U32.AND P2, PT, R5.reuse, R22, PT ;  /* 0x000000160500720c */ /* 0x040fe20003f44070 */
[--C-:B------:R-:W-:Y:S01]  /*1eb0*/  @!P1 IMAD.IADD R26, R26, 0x1, -R5.reuse ;  /* 0x000000011a1a9824 */ /* 0x100fe200078e0a05 */
[C---:B------:R-:W-:Y:S01]  /*1ec0*/  ISETP.GT.U32.AND P1, PT, R5.reuse, R14, PT ;  /* 0x0000000e0500720c */ /* 0x040fe20003f24070 */
[--C-:B------:R-:W-:Y:S01]  /*1ed0*/  @!P5 IMAD.IADD R30, R30, 0x1, -R5.reuse ;  /* 0x000000011e1ed824 */ /* 0x100fe200078e0a05 */
[C---:B------:R-:W-:Y:S01]  /*1ee0*/  ISETP.GT.U32.AND P5, PT, R5.reuse, R18, PT ;  /* 0x000000120500720c */ /* 0x040fe20003fa4070 */
[----:B------:R-:W-:Y:S01]  /*1ef0*/  @!P4 IMAD.IADD R32, R32, 0x1, -R5 ;  /* 0x000000012020c824 */ /* 0x000fe200078e0a05 */
[C---:B------:R-:W-:Y:S01]  /*1f00*/  ISETP.GT.U32.AND P4, PT, R5.reuse, R20, PT ;  /* 0x000000140500720c */ /* 0x040fe20003f84070 */
[----:B------:R-:W-:Y:S02]  /*1f10*/  IMAD.MOV R11, RZ, RZ, -R11 ;  /* 0x000000ffff0b7224 */ /* 0x000fe400078e0a0b */
[--C-:B------:R-:W-:Y:S01]  /*1f20*/  @!P3 IMAD.IADD R12, R12, 0x1, -R5.reuse ;  /* 0x000000010c0cb824 */ /* 0x100fe200078e0a05 */
[C---:B------:R-:W-:Y:S01]  /*1f30*/  ISETP.GT.U32.AND P3, PT, R5.reuse, R24, PT ;  /* 0x000000180500720c */ /* 0x040fe20003f64070 */
[----:B------:R-:W-:Y:S01]  /*1f40*/  @!P0 IMAD.IADD R16, R16, 0x1, -R5 ;  /* 0x0000000110108824 */ /* 0x000fe200078e0a05 */
[C---:B------:R-:W-:Y:S01]  /*1f50*/  ISETP.GT.U32.AND P0, PT, R5.reuse, R28, PT ;  /* 0x0000001c0500720c */ /* 0x040fe20003f04070 */
[----:B------:R-:W-:-:S02]  /*1f60*/  IMAD R40, R5, R11, R40 ;  /* 0x0000000b05287224 */ /* 0x000fc400078e0228 */
[----:B------:R-:W-:-:S04]  /*1f70*/  IMAD.HI.U32 R11, R6, R46, RZ ;  /* 0x0000002e060b7227 */ /* 0x000fc800078e00ff */
[----:B------:R-:W-:Y:S02]  /*1f80*/  IMAD R36, R5, R15, R36 ;  /* 0x0000000f05247224 */ /* 0x000fe400078e0224 */
        /* <DEDUP_REMOVED lines=17> */
[C---:B------:R-:W-:Y:S02]  /*20a0*/  IMAD R46, R5.reuse, R15, R46 ;  /* 0x0000000f052e7224 */ /* 0x040fe400078e022e */
[----:B------:R-:W-:Y:S01]  /*20b0*/  @!P6 IMAD.IADD R10, R10, 0x1, -R5 ;  /* 0x000000010a0ae824 */ /* 0x000fe200078e0a05 */
[C---:B------:R-:W-:Y:S01]  /*20c0*/  ISETP.GT.U32.AND P6, PT, R5.reuse, R34, PT ;  /* 0x000000220500720c */ /* 0x040fe20003fc4070 */
[----:B------:R-:W-:Y:S02]  /*20d0*/  IMAD.MOV R15, RZ, RZ, -R11 ;  /* 0x000000ffff0f7224 */ /* 0x000fe400078e0a0b */
        /* <DEDUP_REMOVED lines=9> */
[C---:B------:R-:W-:Y:S02]  /*2170*/  IMAD R56, R5.reuse, R15, R56 ;  /* 0x0000000f05387224 */ /* 0x040fe400078e0238 */
[----:B------:R-:W-:Y:S01]  /*2180*/  @!P3 IMAD.IADD R38, R38, 0x1, -R5 ;  /* 0x000000012626b824 */ /* 0x000fe200078e0a05 */
[C---:B------:R-:W-:Y:S01]  /*2190*/  ISETP.GT.U32.AND P3, PT, R5.reuse, R52, PT ;  /* 0x000000340500720c */ /* 0x040fe20003f64070 */
[----:B------:R-:W-:Y:S02]  /*21a0*/  IMAD.MOV R11, RZ, RZ, -R11 ;  /* 0x000000ffff0b7224 */ /* 0x000fe400078e0a0b */
[--C-:B------:R-:W-:Y:S01]  /*21b0*/  @!P0 IMAD.IADD R42, R42, 0x1, -R5.reuse ;  /* 0x000000012a2a8824 */ /* 0x100fe200078e0a05 */
[C---:B------:R-:W-:Y:S01]  /*21c0*/  ISETP.GT.U32.AND P0, PT, R5.reuse, R56, PT ;  /* 0x000000380500720c */ /* 0x040fe20003f04070 */
[C---:B------:R-:W-:Y:S02]  /*21d0*/  IMAD R60, R5.reuse, R11, R60 ;  /* 0x0000000b053c7224 */ /* 0x040fe400078e023c */
        /* <DEDUP_REMOVED lines=29> */
[----:B------:R-:W-:Y:S01]  /*23b0*/  @!P0 IMAD.IADD R44, R44, 0x1, -R5 ;  /* 0x000000012c2c8824 */ /* 0x000fe200078e0a05 */
[C---:B------:R-:W-:Y:S01]  /*23c0*/  ISETP.GT.U32.AND P0, PT, R5.reuse, R56, PT ;  /* 0x000000380500720c */ /* 0x040fe20003f04070 */
[----:B------:R-:W-:Y:S02]  /*23d0*/  IMAD.MOV R11, RZ, RZ, -R11 ;  /* 0x000000ffff0b7224 */ /* 0x000fe400078e0a0b */
[--C-:B------:R-:W-:Y:S01]  /*23e0*/  @!P2 IMAD.IADD R50, R50, 0x1, -R5.reuse ;  /* 0x000000013232a824 */ /* 0x100fe200078e0a05 */
[C---:B------:R-:W-:Y:S01]  /*23f0*/  ISETP.GT.U32.AND P2, PT, R5.reuse, R64, PT ;  /* 0x000000400500720c */ /* 0x040fe20003f44070 */
[C---:B------:R-:W-:Y:S02]  /*2400*/  IMAD R66, R5.reuse, R15, R66 ;  /* 0x0000000f05427224 */ /* 0x040fe400078e0242 */
[C---:B------:R-:W-:Y:S02]  /*2410*/  IMAD R70, R5.reuse, R11, R70 ;  /* 0x0000000b05467224 */ /* 0x040fe400078e0246 */
        /* <DEDUP_REMOVED lines=13> */
[C---:B------:R-:W-:Y:S02]  /*24f0*/  IMAD R78, R5.reuse, R15, R78 ;  /* 0x0000000f054e7224 */ /* 0x040fe400078e024e */
[----:B------:R-:W-:Y:S02]  /*2500*/  IMAD.MOV R11, RZ, RZ, -R11 ;  /* 0x000000ffff0b7224 */ /* 0x000fe400078e0a0b */
[--C-:B------:R-:W-:Y:S01]  /*2510*/  @!P6 IMAD.IADD R36, R36, 0x1, -R5.reuse ;  /* 0x000000012424e824 */ /* 0x100fe200078e0a05 */
[C---:B------:R-:W-:Y:S01]  /*2520*/  ISETP.GT.U32.AND P6, PT, R5.reuse, R60, PT ;  /* 0x0000003c0500720c */ /* 0x040fe20003fc4070 */
[----:B------:R-:W-:Y:S01]  /*2530*/  @!P2 IMAD.IADD R64, R64, 0x1, -R5 ;  /* 0x000000014040a824 */ /* 0x000fe200078e0a05 */
[C---:B------:R-:W-:Y:S01]  /*2540*/  ISETP.GT.U32.AND P2, PT, R5.reuse, R80, PT ;  /* 0x000000500500720c */ /* 0x040fe20003f44070 */
[----:B------:R-:W-:-:S02]  /*2550*/  IMAD R82, R5, R11, R82 ;  /* 0x0000000b05527224 */ /* 0x000fc400078e0252 */
        /* <DEDUP_REMOVED lines=8> */
[C---:B------:R-:W-:Y:S01]  /*25e0*/  ISETP.GT.U32.AND P3, PT, R5.reuse, R82, PT ;  /* 0x000000520500720c */ /* 0x040fe20003f64070 */
[----:B------:R-:W-:Y:S02]  /*25f0*/  IMAD.MOV R15, RZ, RZ, -R11 ;  /* 0x000000ffff0f7224 */ /* 0x000fe400078e0a0b */
        /* <DEDUP_REMOVED lines=15> */
[----:B------:R-:W-:-:S02]  /*26f0*/  IMAD R92, R5, R11, R92 ;  /* 0x0000000b055c7224 */ /* 0x000fc400078e025c */
[----:B------:R-:W-:-:S04]  /*2700*/  IMAD.HI.U32 R11, R6, R98, RZ ;  /* 0x00000062060b7227 */ /* 0x000fc800078e00ff */
[--C-:B------:R-:W-:Y:S01]  /*2710*/  @!P3 IMAD.IADD R82, R82, 0x1, -R5.reuse ;  /* 0x000000015252b824 */ /* 0x100fe200078e0a05 */
[C---:B------:R-:W-:Y:S01]  /*2720*/  ISETP.GT.U32.AND P3, PT, R5.reuse, R68, PT ;  /* 0x000000440500720c */ /* 0x040fe20003f64070 */
        /* <DEDUP_REMOVED lines=19> */
[C---:B------:R-:W-:Y:S02]  /*2860*/  IMAD R98, R5.reuse, R15, R98 ;  /* 0x0000000f05627224 */ /* 0x040fe400078e0262 */
[----:B------:R-:W-:Y:S01]  /*2870*/  @!P0 IMAD.IADD R72, R72, 0x1, -R5 ;  /* 0x0000000148488824 */ /* 0x000fe200078e0a05 */
[----:B------:R-:W-:Y:S01]  /*2880*/  ISETP.GT.U32.AND P0, PT, R5, R86, PT ;  /* 0x000000560500720c */ /* 0x000fe20003f04070 */
[----:B------:R-:W-:Y:S02]  /*2890*/  IMAD.MOV R15, RZ, RZ, -R11 ;  /* 0x000000ffff0f7224 */ /* 0x000fe400078e0a0b */
[----:B------:R-:W-:-:S04]  /*28a0*/  IMAD.HI.U32 R11, R6, R112, RZ ;  /* 0x00000070060b7227 */ /* 0x000fc800078e00ff */
        /* <DEDUP_REMOVED lines=10> */
[----:B------:R-:W-:Y:S01]  /*2950*/  @!P6 IMAD.IADD R62, R62, 0x1, -R5 ;  /* 0x000000013e3ee824 */ /* 0x000fe200078e0a05 */
[----:B------:R-:W-:Y:S01]  /*2960*/  ISETP.GT.U32.AND P6, PT, R5, R88, PT ;  /* 0x000000580500720c */ /* 0x000fe20003fc4070 */
        /* <DEDUP_REMOVED lines=18> */
[----:B------:R-:W-:-:S02]  /*2a90*/  IMAD.MOV R9, RZ, RZ, -R9 ;  /* 0x000000ffff097224 */ /* 0x000fc400078e0a09 */
[C---:B------:R-:W-:Y:S02]  /*2aa0*/  IMAD R122, R5.reuse, R11, R122 ;  /* 0x0000000b057a7224 */ /* 0x040fe400078e027a */
        /* <DEDUP_REMOVED lines=8> */
[----:B------:R-:W-:-:S04]  /*2b30*/  IMAD.HI.U32 R9, R6, R124, RZ ;  /* 0x0000007c06097227 */ /* 0x000fc800078e00ff */
[----:B------:R-:W-:Y:S02]  /*2b40*/  IMAD.MOV R11, RZ, RZ, -R11 ;  /* 0x000000ffff0b7224 */ /* 0x000fe400078e0a0b */
[----:B------:R-:W-:Y:S02]  /*2b50*/  IMAD.MOV R13, RZ, RZ, -R9 ;  /* 0x000000ffff0d7224 */ /* 0x000fe400078e0a09 */
[----:B------:R-:W-:Y:S02]  /*2b60*/  IMAD R126, R5, R11, R126 ;  /* 0x0000000b057e7224 */ /* 0x000fe400078e027e */
[----:B------:R-:W-:-:S04]  /*2b70*/  IMAD.HI.U32 R9, R6, R128, RZ ;  /* 0x0000008006097227 */ /* 0x000fc800078e00ff */
        /* <DEDUP_REMOVED lines=9> */
[----:B------:R-:W-:Y:S02]  /*2c10*/  IMAD R124, R5, R13, R124 ;  /* 0x0000000d057c7224 */ /* 0x000fe400078e027c */
[----:B------:R-:W-:-:S02]  /*2c20*/  IMAD.MOV R13, RZ, RZ, -R9 ;  /* 0x000000ffff0d7224 */ /* 0x000fc400078e0a09 */
[----:B------:R-:W-:Y:S02]  /*2c30*/  IMAD.MOV R11, RZ, RZ, -R11 ;  /* 0x000000ffff0b7224 */ /* 0x000fe400078e0a0b */
[----:B------:R-:W-:Y:S01]  /*2c40*/  @!P6 IMAD.IADD R102, R102, 0x1, -R5 ;  /* 0x000000016666e824 */ /* 0x000fe200078e0a05 */
[----:B------:R-:W-:Y:S01]  /*2c50*/  ISETP.GT.U32.AND P6, PT, R5, R90, PT ;  /* 0x0000005a0500720c */ /* 0x000fe20003fc4070 */
[----:B------:R-:W-:-:S04]  /*2c60*/  IMAD.HI.U32 R9, R6, R132, RZ ;  /* 0x0000008406097227 */ /* 0x000fc800078e00ff */
[--C-:B------:R-:W-:Y:S01]  /*2c70*/  @!P3 IMAD.IADD R110, R110, 0x1, -R5.reuse ;  /* 0x000000016e6eb824 */ /* 0x100fe200078e0a05 */
[C---:B------:R-:W-:Y:S01]  /*2c80*/  ISETP.GT.U32.AND P3, PT, R5.reuse, R98, PT ;  /* 0x000000620500720c */ /* 0x040fe20003f64070 */
[C---:B------:R-:W-:Y:S01]  /*2c90*/  IMAD R130, R5.reuse, R11, R130 ;  /* 0x0000000b05827224 */ /* 0x040fe200078e0282 */
[----:B------:R-:W-:Y:S01]  /*2ca0*/  IABS R11, R19 ;  /* 0x00000013000b7213 */ /* 0x000fe20000000000 */
[----:B------:R-:W-:Y:S01]  /*2cb0*/  @!P0 IMAD.IADD R114, R114, 0x1, -R5 ;  /* 0x0000000172728824 */ /* 0x000fe200078e0a05 */
[C---:B------:R-:W-:Y:S01]  /*2cc0*/  ISETP.GT.U32.AND P0, PT, R5.reuse, R102, PT ;  /* 0x000000660500720c */ /* 0x040fe20003f04070 */
[----:B------:R-:W-:Y:S02]  /*2cd0*/  IMAD.MOV R9, RZ, RZ, -R9 ;  /* 0x000000ffff097224 */ /* 0x000fe400078e0a09 */
[----:B------:R-:W-:Y:S01]  /*2ce0*/  @!P2 IMAD.IADD R96, R96, 0x1, -R5 ;  /* 0x000000016060a824 */ /* 0x000fe200078e0a05 */
[C---:B------:R-:W-:Y:S01]  /*2cf0*/  ISETP.GT.U32.AND P2, PT, R5.reuse, R108, PT ;  /* 0x0000006c0500720c */ /* 0x040fe20003f44070 */
[----:B------:R-:W-:-:S02]  /*2d00*/  IMAD R132, R5, R9, R132 ;  /* 0x0000000905847224 */ /* 0x000fc400078e0284 */
[----:B------:R-:W-:Y:S02]  /*2d10*/  IMAD.MOV.U32 R9, RZ, RZ, R11 ;  /* 0x000000ffff097224 */ /* 0x000fe400078e000b */
[--C-:B------:R-:W-:Y:S01]  /*2d20*/  @!P5 IMAD.IADD R92, R92, 0x1, -R5.reuse ;  /* 0x000000015c5cd824 */ /* 0x100fe200078e0a05 */
[C---:B------:R-:W-:Y:S01]  /*2d30*/  ISETP.GT.U32.AND P5, PT, R5.reuse, R104, PT ;  /* 0x000000680500720c */ /* 0x040fe20003fa4070 */
[----:B------:R-:W-:Y:S01]  /*2d40*/  @!P4 IMAD.IADD R94, R94, 0x1, -R5 ;  /* 0x000000015e5ec824 */ /* 0x000fe200078e0a05 */
[----:B------:R-:W-:Y:S01]  /*2d50*/  ISETP.GT.U32.AND P4, PT, R5, R106, PT ;  /* 0x0000006a0500720c */ /* 0x000fe20003f84070 */
[----:B------:R-:W-:-:S04]  /*2d60*/  IMAD.HI.U32 R6, R6, R9, RZ ;  /* 0x0000000906067227 */ /* 0x000fc800078e00ff */
[--C-:B------:R-:W-:Y:S01]  /*2d70*/  @!P1 IMAD.IADD R112, R112, 0x1, -R5.reuse ;  /* 0x0000000170709824 */ /* 0x100fe200078e0a05 */
[C---:B------:R-:W-:Y:S01]  /*2d80*/  ISETP.GT.U32.AND P1, PT, R5.reuse, R100, PT ;  /* 0x000000640500720c */ /* 0x040fe20003f24070 */
[--C-:B------:R-:W-:Y:S01]  /*2d90*/  @!P3 IMAD.IADD R98, R98, 0x1, -R5.reuse ;  /* 0x000000016262b824 */ /* 0x100fe200078e0a05 */
[C---:B------:R-:W-:Y:S01]  /*2da0*/  ISETP.GT.U32.AND P3, PT, R5.reuse, R110, PT ;  /* 0x0000006e0500720c */ /* 0x040fe20003f64070 */
[----:B------:R-:W-:Y:S02]  /*2db0*/  IMAD.MOV R6, RZ, RZ, -R6 ;  /* 0x000000ffff067224 */ /* 0x000fe400078e0a06 */
[--C-:B------:R-:W-:Y:S01]  /*2dc0*/  @!P0 IMAD.IADD R102, R102, 0x1, -R5.reuse ;  /* 0x0000000166668824 */ /* 0x100fe200078e0a05 */
[C---:B------:R-:W-:Y:S01]  /*2dd0*/  ISETP.GT.U32.AND P0, PT, R5.reuse, R116, PT ;  /* 0x000000740500720c */ /* 0x040fe20003f04070 */
[----:B------:R-:W-:Y:S01]  /*2de0*/  @!P6 IMAD.IADD R90, R90, 0x1, -R5 ;  /* 0x000000015a5ae824 */ /* 0x000fe200078e0a05 */
[C---:B------:R-:W-:Y:S01]  /*2df0*/  ISETP.GT.U32.AND P6, PT, R5.reuse, R112, PT ;  /* 0x000000700500720c */ /* 0x040fe20003fc4070 */
[----:B------:R-:W-:-:S02]  /*2e00*/  IMAD R118, R5, R15, R118 ;  /* 0x0000000f05767224 */ /* 0x000fc400078e0276 */
[C---:B------:R-:W-:Y:S01]  /*2e10*/  IMAD R6, R5.reuse, R6, R9 ;  /* 0x0000000605067224 */ /* 0x040fe200078e0209 */
[----:B------:R-:W-:Y:S01]  /*2e20*/  IABS R9, R173 ;  /* 0x000000ad00097213 */ /* 0x000fe20000000000 */
[--C-:B------:R-:W-:Y:S01]  /*2e30*/  @!P2 IMAD.IADD R108, R108, 0x1, -R5.reuse ;  /* 0x000000016c6ca824 */ /* 0x100fe200078e0a05 */
[C---:B------:R-:W-:Y:S01]  /*2e40*/  ISETP.GT.U32.AND P2, PT, R5.reuse, R122, PT ;  /* 0x0000007a0500720c */ /* 0x040fe20003f44070 */
[--C-:B------:R-:W-:Y:S01]  /*2e50*/  @!P5 IMAD.IADD R104, R104, 0x1, -R5.reuse ;  /* 0x000000016868d824 */ /* 0x100fe200078e0a05 */
[C---:B------:R-:W-:Y:S01]  /*2e60*/  ISETP.GT.U32.AND P5, PT, R5.reuse, R118, PT ;  /* 0x000000760500720c */ /* 0x040fe20003fa4070 */
[----:B------:R-:W-:Y:S01]  /*2e70*/  @!P4 IMAD.IADD R106, R106, 0x1, -R5 ;  /* 0x000000016a6ac824 */ /* 0x000fe200078e0a05 */
[----:B------:R-:W-:Y:S01]  /*2e80*/  ISETP.GT.U32.AND P4, PT, R5, R120, PT ;  /* 0x000000780500720c */ /* 0x000fe20003f84070 */
[----:B------:R-:W-:-:S04]  /*2e90*/  IMAD.HI.U32 R7, R7, R9, RZ ;  /* 0x0000000907077227 */ /* 0x000fc800078e00ff */
        /* <DEDUP_REMOVED lines=9> */
[----:B------:R-:W-:Y:S01]  /*2f30*/  IMAD R9, R4, R7, R9 ;  /* 0x0000000704097224 */ /* 0x000fe200078e0209 */
[----:B------:R-:W-:Y:S01]  /*2f40*/  SHF.R.S32.HI R7, RZ, 0x1f, R2 ;  /* 0x0000001fff077819 */ /* 0x000fe20000011402 */
[----:B------:R-:W-:-:S02]  /*2f50*/  IMAD R128, R5, R13, R128 ;  /* 0x0000000d05807224 */ /* 0x000fc400078e0280 */
[--C-:B------:R-:W-:Y:S01]  /*2f60*/  @!P2 IMAD.IADD R122, R122, 0x1, -R5.reuse ;  /* 0x000000017a7aa824 */ /* 0x100fe200078e0a05 */
[C---:B------:R-:W-:Y:S01]  /*2f70*/  ISETP.GT.U32.AND P2, PT, R5.reuse, R116, PT ;  /* 0x000000740500720c */ /* 0x040fe20003f44070 */
[--C-:B------:R-:W-:Y:S01]  /*2f80*/  @!P5 IMAD.IADD R118, R118, 0x1, -R5.reuse ;  /* 0x000000017676d824 */ /* 0x100fe200078e0a05 */
[C---:B------:R-:W-:Y:S01]  /*2f90*/  ISETP.GT.U32.AND P5, PT, R5.reuse, R132, PT ;  /* 0x000000840500720c */ /* 0x040fe20003fa4070 */
[--C-:B------:R-:W-:Y:S01]  /*2fa0*/  @!P4 IMAD.IADD R120, R120, 0x1, -R5.reuse ;  /* 0x000000017878c824 */ /* 0x100fe200078e0a05 */
[----:B------:R-:W-:Y:S01]  /*2fb0*/  ISETP.GT.U32.AND P4, PT, R4, R9, PT ;  /* 0x000000090400720c */ /* 0x000fe20003f84070 */
[--C-:B------:R-:W-:Y:S01]  /*2fc0*/  @!P1 IMAD.IADD R114, R114, 0x1, -R5.reuse ;  /* 0x0000000172729824 */ /* 0x100fe200078e0a05 */
[C---:B------:R-:W-:Y:S01]  /*2fd0*/  ISETP.GT.U32.AND P1, PT, R5.reuse, R128, PT ;  /* 0x000000800500720c */ /* 0x040fe20003f24070 */
[--C-:B------:R-:W-:Y:S01]  /*2fe0*/  @!P3 IMAD.IADD R124, R124, 0x1, -R5.reuse ;  /* 0x000000017c7cb824 */ /* 0x100fe200078e0a05 */
[C---:B------:R-:W-:Y:S01]  /*2ff0*/  ISETP.GT.U32.AND P3, PT, R5.reuse, R118, PT ;  /* 0x000000760500720c */ /* 0x040fe20003f64070 */
[--C-:B------:R-:W-:Y:S01]  /*3000*/  @!P0 IMAD.IADD R130, R130, 0x1, -R5.reuse ;  /* 0x0000000182828824 */ /* 0x100fe200078e0a05 */
[C---:B------:R-:W-:Y:S01]  /*3010*/  ISETP.GT.U32.AND P0, PT, R5.reuse, R122, PT ;  /* 0x0000007a0500720c */ /* 0x040fe20003f04070 */
[--C-:B------:R-:W-:Y:S01]  /*3020*/  @!P6 IMAD.IADD R126, R126, 0x1, -R5.reuse ;  /* 0x000000017e7ee824 */ /* 0x100fe200078e0a05 */
[----:B------:R-:W-:Y:S01]  /*3030*/  ISETP.GT.U32.AND P6, PT, R5, R6, PT ;  /* 0x000000060500720c */ /* 0x000fe20003fc4070 */
[--C-:B------:R-:W-:Y:S01]  /*3040*/  @!P2 IMAD.IADD R116, R116, 0x1, -R5.reuse ;  /* 0x000000017474a824 */ /* 0x100fe200078e0a05 */
[----:B------:R-:W-:Y:S01]  /*3050*/  LEA.HI R2, R7, R2, RZ, 0x6 ;  /* 0x0000000207027211 */ /* 0x000fe200078f30ff */
[--C-:B------:R-:W-:Y:S01]  /*3060*/  @!P5 IMAD.IADD R132, R132, 0x1, -R5.reuse ;  /* 0x000000018484d824 */ /* 0x100fe200078e0a05 */
[----:B------:R-:W-:Y:S01]  /*3070*/  ISETP.GT.U32.AND P2, PT, R5, R126, PT ;  /* 0x0000007e0500720c */ /* 0x000fe20003f44070 */
[----:B------:R-:W-:Y:S01]  /*3080*/  @!P4 IMAD.IADD R9, R9, 0x1, -R4 ;  /* 0x000000010909c824 */ /* 0x000fe200078e0a04 */
[----:B------:R-:W-:Y:S01]  /*3090*/  ISETP.GE.AND P4, PT, R173, RZ, PT ;  /* 0x000000ffad00720c */ /* 0x000fe20003f86270 */
[--C-:B------:R-:W-:Y:S01]  /*30a0*/  @!P1 IMAD.IADD R128, R128, 0x1, -R5.reuse ;  /* 0x0000000180809824 */ /* 0x100fe200078e0a05 */
[C---:B------:R-:W-:Y:S01]  /*30b0*/  ISETP.GT.U32.AND P1, PT, R5.reuse, R120, PT ;  /* 0x000000780500720c */ /* 0x040fe20003f24070 */
[--C-:B------:R-:W-:Y:S01]  /*30c0*/  @!P3 IMAD.IADD R118, R118, 0x1, -R5.reuse ;  /* 0x000000017676b824 */ /* 0x100fe200078e0a05 */
[----:B------:R-:W-:Y:S01]  /*30d0*/  ISETP.GT.U32.AND P3, PT, R4, R9, PT ;  /* 0x000000090400720c */ /* 0x000fe20003f64070 */
[--C-:B------:R-:W-:Y:S01]  /*30e0*/  @!P0 IMAD.IADD R122, R122, 0x1, -R5.reuse ;  /* 0x000000017a7a8824 */ /* 0x100fe200078e0a05 */
[C---:B------:R-:W-:Y:S01]  /*30f0*/  ISETP.GT.U32.AND P0, PT, R5.reuse, R130, PT ;  /* 0x000000820500720c */ /* 0x040fe20003f04070 */
[----:B------:R-:W-:Y:S01]  /*3100*/  @!P6 IMAD.IADD R6, R6, 0x1, -R5 ;  /* 0x000000010606e824 */ /* 0x000fe200078e0a05 */
[----:B------:R-:W-:-:S02]  /*3110*/  ISETP.GT.U32.AND P5, PT, R5, R124, PT ;  /* 0x0000007c0500720c */ /* 0x000fc40003fa4070 */
[C---:B------:R-:W-:Y:S01]  /*3120*/  ISETP.GT.U32.AND P6, PT, R5.reuse, R132, PT ;  /* 0x000000840500720c */ /* 0x040fe20003fc4070 */
[--C-:B------:R-:W-:Y:S01]  /*3130*/  @!P2 IMAD.IADD R126, R126, 0x1, -R5.reuse ;  /* 0x000000017e7ea824 */ /* 0x100fe200078e0a05 */
[----:B------:R-:W-:Y:S02]  /*3140*/  ISETP.NE.AND P2, PT, R76, RZ, PT ;  /* 0x000000ff4c00720c */ /* 0x000fe40003f45270 */
[----:B------:R-:W-:Y:S01]  /*3150*/  SHF.R.S32.HI R2, RZ, 0x6, R2 ;  /* 0x00000006ff027819 */ /* 0x000fe20000011402 */
[--C-:B------:R-:W-:Y:S01]  /*3160*/  @!P1 IMAD.IADD R120, R120, 0x1, -R5.reuse ;  /* 0x0000000178789824 */ /* 0x100fe200078e0a05 */
[----:B------:R-:W-:Y:S01]  /*3170*/  ISETP.GT.U32.AND P1, PT, R5, R128, PT ;  /* 0x000000800500720c */ /* 0x000fe20003f24070 */
[----:B------:R-:W-:Y:S01]  /*3180*/  @!P3 IMAD.IADD R9, R9, 0x1, -R4 ;  /* 0x000000010909b824 */ /* 0x000fe200078e0a04 */
[----:B------:R-:W-:Y:S01]  /*3190*/  ISETP.GE.AND P3, PT, R172, RZ, PT ;  /* 0x000000ffac00720c */ /* 0x000fe20003f66270 */
[----:B------:R-:W-:Y:S01]  /*31a0*/  @!P0 IMAD.IADD R130, R130, 0x1, -R5 ;  /* 0x0000000182828824 */ /* 0x000fe200078e0a05 */
[----:B------:R-:W-:Y:S01]  /*31b0*/  ISETP.GE.AND P0, PT, R170, RZ, PT ;  /* 0x000000ffaa00720c */ /* 0x000fe20003f06270 */
[----:B------:R-:W-:-:S02]  /*31c0*/  IMAD.MOV.U32 R4, RZ, RZ, R9 ;  /* 0x000000ffff047224 */ /* 0x000fc400078e0009 */
[--C-:B------:R-:W-:Y:S01]  /*31d0*/  @!P5 IMAD.IADD R124, R124, 0x1, -R5.reuse ;  /* 0x000000017c7cd824 */ /* 0x100fe200078e0a05 */
[----:B------:R-:W-:Y:S01]  /*31e0*/  ISETP.GT.U32.AND P5, PT, R5, R6, PT ;  /* 0x000000060500720c */ /* 0x000fe20003fa4070 */
[----:B------:R-:W-:Y:S01]  /*31f0*/  @!P4 IMAD.MOV R4, RZ, RZ, -R4 ;  /* 0x000000ffff04c224 */ /* 0x000fe200078e0a04 */
[----:B------:R-:W-:Y:S01]  /*3200*/  @!P2 LOP3.LUT R4, RZ, R76, RZ, 0x33, !PT ;  /* 0x0000004cff04a212 */ /* 0x000fe200078e33ff */
[--C-:B------:R-:W-:Y:S01]  /*3210*/  @!P6 IMAD.IADD R132, R132, 0x1, -R5.reuse ;  /* 0x000000018484e824 */ /* 0x100fe200078e0a05 */
[----:B------:R-:W-:Y:S01]  /*3220*/  ISETP.GE.AND P2, PT, R168, RZ, PT ;  /* 0x000000ffa800720c */ /* 0x000fe20003f46270 */
[--C-:B------:R-:W-:Y:S01]  /*3230*/  @!P1 IMAD.IADD R128, R128, 0x1, -R5.reuse ;  /* 0x0000000180809824 */ /* 0x100fe200078e0a05 */
[----:B------:R-:W-:Y:S01]  /*3240*/  ISETP.GE.AND P1, PT, R171, RZ, PT ;  /* 0x000000ffab00720c */ /* 0x000fe20003f26270 */
[----:B------:R-:W-:Y:S01]  /*3250*/  @!P3 IMAD.MOV R8, RZ, RZ, -R8 ;  /* 0x000000ffff08b224 */ /* 0x000fe200078e0a08 */
[----:B------:R-:W-:Y:S01]  /*3260*/  ISETP.GE.AND P4, PT, R169, RZ, PT ;  /* 0x000000ffa900720c */ /* 0x000fe20003f86270 */
[----:B------:R-:W-:Y:S01]  /*3270*/  @!P0 IMAD.MOV R12, RZ, RZ, -R12 ;  /* 0x000000ffff0c8224 */ /* 0x000fe200078e0a0c */
[----:B------:R-:W-:Y:S01]  /*3280*/  ISETP.GE.AND P0, PT, R164, RZ, PT ;  /* 0x000000ffa400720c */ /* 0x000fe20003f06270 */
[----:B------:R-:W-:Y:S01]  /*3290*/  IMAD R4, R4, UR4, RZ ;  /* 0x0000000404047c24 */ /* 0x000fe2000f8e02ff */
[----:B------:R-:W-:Y:S01]  /*32a0*/  ISETP.GE.AND P3, PT, R166, RZ, PT ;  /* 0x000000ffa600720c */ /* 0x000fe20003f66270 */
[----:B------:R-:W-:Y:S01]  /*32b0*/  @!P5 IMAD.IADD R6, R6, 0x1, -R5 ;  /* 0x000000010606d824 */ /* 0x000fe200078e0a05 */
[----:B------:R-:W-:Y:S01]  /*32c0*/  ISETP.GE.AND P5, PT, R167, RZ, PT ;  /* 0x000000ffa700720c */ /* 0x000fe20003fa6270 */
[----:B------:R-:W-:-:S02]  /*32d0*/  ULDC.64 UR4, c[0x0][0x210] ;  /* 0x0000840000047ab9 */ /* 0x000fc40000000a00 */
[----:B------:R-:W-:Y:S01]  /*32e0*/  @!P2 IMAD.MOV R16, RZ, RZ, -R16 ;  /* 0x000000ffff10a224 */ /* 0x000fe200078e0a10 */
[----:B------:R-:W-:Y:S01]  /*32f0*/  ISETP.GE.AND P2, PT, R162, RZ, PT ;  /* 0x000000ffa200720c */ /* 0x000fe20003f46270 */
        /* <DEDUP_REMOVED lines=9> */
[----:B------:R-:W-:-:S03]  /*3390*/  ISETP.GE.AND P5, PT, R161, RZ, PT ;  /* 0x000000ffa100720c */ /* 0x000fc60003fa6270 */
        /* <DEDUP_REMOVED lines=59> */
[----:B------:R-:W-:-:S02]  /*3750*/  ISETP.GE.AND P5, PT, R127, RZ, PT ;  /* 0x000000ff7f00720c */ /* 0x000fc40003fa6270 */
[----:B0-----:R-:W-:Y:S01]  /*3760*/  LOP3.LUT R125, R0, 0x16, RZ, 0xfc, !PT ;  /* 0x00000016007d7812 */ /* 0x001fe200078efcff */
        /* <DEDUP_REMOVED lines=12> */
[----:B------:R-:W-:Y:S01]  /*3830*/  LOP3.LUT R127, R0, 0x18, RZ, 0xfc, !PT ;  /* 0x00000018007f7812 */ /* 0x000fe200078efcff */
        /* <DEDUP_REMOVED lines=12> */
[----:B------:R-:W-:Y:S01]  /*3900*/  LEA.HI R105, R95, 0xe, RZ, 0x1a ;  /* 0x0000000e5f697811 */ /* 0x000fe200078fd0ff */
        /* <DEDUP_REMOVED lines=12> */
[----:B------:R-:W-:Y:S01]  /*39d0*/  IMAD R105, R105, UR17, RZ ;  /* 0x0000001169697c24 */ /* 0x000fe2000f8e02ff */
[----:B------:R-:W-:Y:S01]  /*39e0*/  LOP3.LUT R95, R0, 0x28, RZ, 0xfc, !PT ;  /* 0x00000028005f7812 */ /* 0x000fe200078efcff */
[----:B------:R-:W-:Y:S01]  /*39f0*/  @!P2 IMAD.MOV R126, RZ, RZ, -R126 ;  /* 0x000000ffff7ea224 */ /* 0x000fe200078e0a7e */
[----:B------:R-:W-:Y:S01]  /*3a00*/  ISETP.NE.AND P2, PT, R77, RZ, PT ;  /* 0x000000ff4d00720c */ /* 0x000fe20003f45270 */
[----:B------:R-:W-:Y:S01]  /*3a10*/  @!P1 IMAD.MOV R120, RZ, RZ, -R120 ;  /* 0x000000ffff789224 */ /* 0x000fe200078e0a78 */
[----:B------:R-:W-:Y:S01]  /*3a20*/  LOP3.LUT R77, RZ, R77, RZ, 0x33, !PT ;  /* 0x0000004dff4d7212 */ /* 0x000fe200078e33ff */
[----:B------:R-:W-:Y:S01]  /*3a30*/  @!P4 IMAD.MOV R124, RZ, RZ, -R124 ;  /* 0x000000ffff7cc224 */ /* 0x000fe200078e0a7c */
[----:B------:R-:W-:Y:S01]  /*3a40*/  ISETP.GE.AND P1, PT, R21, RZ, PT ;  /* 0x000000ff1500720c */ /* 0x000fe20003f26270 */
[----:B------:R-:W-:Y:S01]  /*3a50*/  @!P0 IMAD.MOV R6, RZ, RZ, -R6 ;  /* 0x000000ffff068224 */ /* 0x000fe200078e0a06 */
[----:B------:R-:W-:Y:S01]  /*3a60*/  ISETP.GE.AND P4, PT, R220, RZ, PT ;  /* 0x000000ffdc00720c */ /* 0x000fe20003f86270 */
[----:B------:R-:W-:Y:S01]  /*3a70*/  @!P3 IMAD.MOV R130, RZ, RZ, -R130 ;  /* 0x000000ffff82b224 */ /* 0x000fe200078e0a82 */
[C---:B------:R-:W-:Y:S01]  /*3a80*/  SEL R8, R77.reuse, R8, !P2 ;  /* 0x000000084d087207 */ /* 0x040fe20005000000 */
[----:B------:R-:W-:Y:S01]  /*3a90*/  @!P5 IMAD.MOV R128, RZ, RZ, -R128 ;  /* 0x000000ffff80d224 */ /* 0x000fe200078e0a80 */
[----:B------:R-:W-:Y:S01]  /*3aa0*/  LEA R5, P0, R4, UR4, 0x1 ;  /* 0x0000000404057c11 */ /* 0x000fe2000f8008ff */
[----:B------:R-:W-:Y:S01]  /*3ab0*/  ULDC UR4, c[0x0][0x240] ;  /* 0x0000900000047ab9 */ /* 0x000fe20000000800 */
[C---:B------:R-:W-:Y:S01]  /*3ac0*/  SEL R16, R77.reuse, R16, !P2 ;  /* 0x000000104d107207 */ /* 0x040fe20005000000 */
[----:B------:R-:W-:Y:S01]  /*3ad0*/  IMAD R196, R8, UR4, RZ ;  /* 0x0000000408c47c24 */ /* 0x000fe2000f8e02ff */
[C---:B------:R-:W-:Y:S01]  /*3ae0*/  SEL R18, R77.reuse, R18, !P2 ;  /* 0x000000124d127207 */ /* 0x040fe20005000000 */
[----:B------:R0:W-:Y:S01]  /*3af0*/  STL [R1+0x44], R5 ;  /* 0x0000440501007387 */ /* 0x0001e20000100800 */
[C---:B------:R-:W-:Y:S01]  /*3b00*/  SEL R20, R77.reuse, R20, !P2 ;  /* 0x000000144d147207 */ /* 0x040fe20005000000 */
[----:B------:R-:W-:Y:S01]  /*3b10*/  IMAD R16, R16, UR4, RZ ;  /* 0x0000000410107c24 */ /* 0x000fe2000f8e02ff */
        /* <DEDUP_REMOVED lines=10> */
[----:B------:R-:W-:Y:S01]  /*3bc0*/  LEA.HI.X.SX32 R4, R4, UR5, 0x1, P0 ;  /* 0x0000000504047c11 */ /* 0x000fe200080f0eff */
[----:B------:R-:W-:Y:S01]  /*3bd0*/  @!P1 IMAD.MOV R132, RZ, RZ, -R132 ;  /* 0x000000ffff849224 */ /* 0x000fe200078e0a84 */
[C---:B------:R-:W-:Y:S01]  /*3be0*/  SEL R24, R77.reuse, R24, !P2 ;  /* 0x000000184d187207 */ /* 0x040fe20005000000 */
[----:B------:R-:W-:Y:S01]  /*3bf0*/  @!P4 IMAD.MOV R134, RZ, RZ, -R134 ;  /* 0x000000ffff86c224 */ /* 0x000fe200078e0a86 */
[C---:B------:R-:W-:Y:S01]  /*3c00*/  SEL R36, R77.reuse, R36, !P2 ;  /* 0x000000244d247207 */ /* 0x040fe20005000000 */
[----:B------:R-:W-:Y:S01]  /*3c10*/  IMAD R32, R32, UR4, RZ ;  /* 0x0000000420207c24 */ /* 0x000fe2000f8e02ff */
[----:B------:R-:W-:Y:S01]  /*3c20*/  LEA R11, P6, R196, UR10, 0x1 ;  /* 0x0000000ac40b7c11 */ /* 0x000fe2000f8c08ff */
        /* <DEDUP_REMOVED lines=9> */
[----:B------:R-:W-:Y:S01]  /*3cc0*/  LEA R7, P1, R16, UR10, 0x1 ;  /* 0x0000000a10077c11 */ /* 0x000fe2000f8208ff */
[----:B------:R-:W-:Y:S01]  /*3cd0*/  IMAD R26, R26, UR4, RZ ;  /* 0x000000041a1a7c24 */ /* 0x000fe2000f8e02ff */
[----:B------:R-:W-:Y:S01]  /*3ce0*/  LEA R6, P0, R18, UR10, 0x1 ;  /* 0x0000000a12067c11 */ /* 0x000fe2000f8008ff */
[----:B------:R-:W-:Y:S01]  /*3cf0*/  IMAD R46, R46, UR4, RZ ;  /* 0x000000042e2e7c24 */ /* 0x000fe2000f8e02ff */
[----:B------:R-:W-:Y:S01]  /*3d00*/  SEL R48, R77, R48, !P2 ;  /* 0x000000304d307207 */ /* 0x000fe20005000000 */
[----:B------:R-:W-:Y:S01]  /*3d10*/  IMAD R223, R223, UR4, RZ ;  /* 0x00000004dfdf7c24 */ /* 0x000fe2000f8e02ff */
[----:B0-----:R-:W-:Y:S01]  /*3d20*/  LEA R5, P4, R20, UR10, 0x1 ;  /* 0x0000000a14057c11 */ /* 0x001fe2000f8808ff */
[----:B------:R-:W-:Y:S01]  /*3d30*/  IMAD R95, R95, UR17, RZ ;  /* 0x000000115f5f7c24 */ /* 0x000fe2000f8e02ff */
[----:B------:R-:W-:Y:S01]  /*3d40*/  LEA.HI.X.SX32 R196, R196, UR11, 0x1, P6 ;  /* 0x0000000bc4c47c11 */ /* 0x000fe2000b0f0eff */
[----:B------:R-:W-:Y:S01]  /*3d50*/  IMAD R48, R48, UR4, RZ ;  /* 0x0000000430307c24 */ /* 0x000fe2000f8e02ff */
[C---:B------:R-:W-:Y:S01]  /*3d60*/  SEL R38, R77.reuse, R38, !P2 ;  /* 0x000000264d267207 */ /* 0x040fe20005000000 */
[----:B------:R-:W-:Y:S01]  /*3d70*/  UMOV UR5, URZ ;  /* 0x0000003f00057c82 */ /* 0x000fe20008000000 */
[----:B------:R-:W-:Y:S01]  /*3d80*/  SEL R50, R77, R50, !P2 ;  /* 0x000000324d327207 */ /* 0x000fe20005000000 */
[----:B------:R-:W-:Y:S01]  /*3d90*/  IMAD R105, R81, UR17, RZ ;  /* 0x0000001151697c24 */ /* 0x000fe2000f8e02ff */
[----:B------:R-:W-:Y:S01]  /*3da0*/  LEA R10, P5, R202, UR10, 0x1 ;  /* 0x0000000aca0a7c11 */ /* 0x000fe2000f8a08ff */
[----:B------:R-:W-:Y:S01]  /*3db0*/  IMAD R38, R38, UR4, RZ ;  /* 0x0000000426267c24 */ /* 0x000fe2000f8e02ff */
[----:B-1----:R-:W-:Y:S01]  /*3dc0*/  LEA R4, P6, R22, UR10, 0x1 ;  /* 0x0000000a16047c11 */ /* 0x002fe2000f8c08ff */
[----:B------:R-:W-:Y:S01]  /*3dd0*/  IMAD R50, R50, UR4, RZ ;  /* 0x0000000432327c24 */ /* 0x000fe2000f8e02ff */
[----:B------:R-:W-:-:S02]  /*3de0*/  SEL R28, R77, R28, !P2 ;  /* 0x0000001c4d1c7207 */ /* 0x000fc40005000000 */
[C---:B------:R-:W-:Y:S02]  /*3df0*/  SEL R40, R77.reuse, R40, !P2 ;  /* 0x000000284d287207 */ /* 0x040fe40005000000 */
[----:B------:R-:W-:Y:S01]  /*3e00*/  LEA R9, P3, R194, UR10, 0x1 ;  /* 0x0000000ac2097c11 */ /* 0x000fe2000f8608ff */
[----:B------:R-:W-:Y:S01]  /*3e10*/  IMAD R28, R28, UR4, RZ ;  /* 0x000000041c1c7c24 */ /* 0x000fe2000f8e02ff */
[C---:B------:R-:W-:Y:S01]  /*3e20*/  SEL R30, R77.reuse, R30, !P2 ;  /* 0x0000001e4d1e7207 */ /* 0x040fe20005000000 */
[----:B------:R-:W-:Y:S01]  /*3e30*/  IMAD R40, R40, UR4, RZ ;  /* 0x0000000428287c24 */ /* 0x000fe2000f8e02ff */
[----:B------:R-:W-:Y:S02]  /*3e40*/  LEA.HI.X.SX32 R192, R16, UR11, 0x1, P1 ;  /* 0x0000000b10c07c11 */ /* 0x000fe400088f0eff */
[----:B------:R-:W-:Y:S01]  /*3e50*/  LEA.HI.X.SX32 R190, R18, UR11, 0x1, P0 ;  /* 0x0000000b12be7c11 */ /* 0x000fe200080f0eff */
[----:B------:R-:W-:Y:S01]  /*3e60*/  IMAD R30, R30, UR4, RZ ;  /* 0x000000041e1e7c24 */ /* 0x000fe2000f8e02ff */
[----:B------:R-:W-:-:S02]  /*3e70*/  SEL R60, R77, R60, !P2 ;  /* 0x0000003c4d3c7207 */ /* 0x000fc40005000000 */
[----:B------:R-:W-:Y:S02]  /*3e80*/  LEA R16, P0, R32, UR10, 0x1 ;  /* 0x0000000a20107c11 */ /* 0x000fe4000f8008ff */
[----:B------:R-:W-:Y:S01]  /*3e90*/  LEA.HI.X.SX32 R188, R20, UR11, 0x1, P4 ;  /* 0x0000000b14bc7c11 */ /* 0x000fe2000a0f0eff */
[----:B------:R-:W-:Y:S01]  /*3ea0*/  IMAD R60, R60, UR4, RZ ;  /* 0x000000043c3c7c24 */ /* 0x000fe2000f8e02ff */
[----:B------:R-:W-:Y:S02]  /*3eb0*/  SEL R62, R77, R62, !P2 ;  /* 0x0000003e4d3e7207 */ /* 0x000fe40005000000 */
[----:B------:R-:W-:Y:S02]  /*3ec0*/  LEA.HI.X.SX32 R202, R202, UR11, 0x1, P5 ;  /* 0x0000000bcaca7c11 */ /* 0x000fe4000a8f0eff */
[----:B------:R-:W-:Y:S01]  /*3ed0*/  LEA R17, P4, R34, UR10, 0x1 ;  /* 0x0000000a22117c11 */ /* 0x000fe2000f8808ff */
[----:B------:R-:W-:Y:S01]  /*3ee0*/  IMAD R62, R62, UR4, RZ ;  /* 0x000000043e3e7c24 */ /* 0x000fe2000f8e02ff */
[----:B------:R-:W-:-:S02]  /*3ef0*/  LEA.HI.X.SX32 R186, R22, UR11, 0x1, P6 ;  /* 0x0000000b16ba7c11 */ /* 0x000fc4000b0f0eff */
[C---:B------:R-:W-:Y:S02]  /*3f00*/  SEL R42, R77.reuse, R42, !P2 ;  /* 0x0000002a4d2a7207 */ /* 0x040fe40005000000 */
[C---:B------:R-:W-:Y:S02]  /*3f10*/  SEL R44, R77.reuse, R44, !P2 ;  /* 0x0000002c4d2c7207 */ /* 0x040fe40005000000 */
        /* <DEDUP_REMOVED lines=76> */
[----:B------:R-:W-:Y:S01]  /*43e0*/  SEL R224, R77, R134, !P2 ;  /* 0x000000864de07207 */ /* 0x000fe20005000000 */
[----:B------:R-:W-:Y:S01]  /*43f0*/  IMAD R221, R221, UR4, RZ ;  /* 0x00000004dddd7c24 */ /* 0x000fe2000f8e02ff */
[----:B------:R-:W-:Y:S01]  /*4400*/  LEA R12, P5, R24, UR10, 0x1 ;  /* 0x0000000a180c7c11 */ /* 0x000fe2000f8a08ff */
[----:B------:R-:W-:Y:S01]  /*4410*/  IMAD R222, R222, UR4, RZ ;  /* 0x00000004dede7c24 */ /* 0x000fe2000f8e02ff */
[----:B------:R-:W-:Y:S01]  /*4420*/  LEA.HI.X.SX32 R194, R194, UR11, 0x1, P3 ;  /* 0x0000000bc2c27c11 */ /* 0x000fe200098f0eff */
[----:B------:R-:W-:Y:S01]  /*4430*/  IMAD R224, R224, UR4, RZ ;  /* 0x00000004e0e07c24 */ /* 0x000fe2000f8e02ff */
[----:B------:R-:W-:Y:S01]  /*4440*/  LEA R18, P6, R36, UR10, 0x1 ;  /* 0x0000000a24127c11 */ /* 0x000fe2000f8c08ff */
[----:B------:R-:W-:Y:S01]  /*4450*/  IMAD R132, R79, UR17, RZ ;  /* 0x000000114f847c24 */ /* 0x000fe2000f8e02ff */
[----:B------:R-:W-:Y:S01]  /*4460*/  LEA R8, P2, R14, UR10, 0x1 ;  /* 0x0000000a0e087c11 */ /* 0x000fe2000f8408ff */
[----:B------:R-:W-:Y:S01]  /*4470*/  UMOV UR4, URZ ;  /* 0x0000003f00047c82 */ /* 0x000fe20008000000 */
[----:B------:R-:W-:Y:S01]  /*4480*/  LEA R13, P3, R26, UR10, 0x1 ;  /* 0x0000000a1a0d7c11 */ /* 0x000fe2000f8608ff */
[----:B------:R-:W-:Y:S01]  /*4490*/  UIADD3.X UR9, UR4, 0x40000040, URZ, UP0, !UPT ;  /* 0x4000004004097890 */ /* 0x000fe200087fe43f */
[----:B------:R-:W-:-:S02]  /*44a0*/  LEA.HI.X.SX32 R210, R32, UR11, 0x1, P0 ;  /* 0x0000000b20d27c11 */ /* 0x000fc400080f0eff */
[----:B------:R-:W-:Y:S02]  /*44b0*/  CS2R R32, SRZ ;  /* 0x0000000000207805 */ /* 0x000fe4000001ff00 */
[----:B------:R-:W-:Y:S02]  /*44c0*/  LEA R225, P0, R46, UR10, 0x1 ;  /* 0x0000000a2ee17c11 */ /* 0x000fe4000f8008ff */
[----:B------:R-:W-:Y:S02]  /*44d0*/  CS2R R76, SRZ ;  /* 0x00000000004c7805 */ /* 0x000fe4000001ff00 */
[----:B------:R-:W-:Y:S02]  /*44e0*/  LEA.HI.X.SX32 R212, R34, UR11, 0x1, P4 ;  /* 0x0000000b22d47c11 */ /* 0x000fe4000a0f0eff */
[----:B------:R-:W-:Y:S02]  /*44f0*/  CS2R R34, SRZ ;  /* 0x0000000000227805 */ /* 0x000fe4000001ff00 */
[----:B------:R-:W-:Y:S01]  /*4500*/  LEA.HI.X.SX32 R200, R24, UR11, 0x1, P5 ;  /* 0x0000000b18c87c11 */ /* 0x000fe2000a8f0eff */
[----:B------:R-:W-:Y:S01]  /*4510*/  UIADD3.64 UR20, UR8, 0x80, URZ ;  /* 0x0000008008147897 */ /* 0x000fe2000fffe03f */
[----:B------:R-:W-:Y:S01]  /*4520*/  LEA R226, P4, R48, UR10, 0x1 ;  /* 0x0000000a30e27c11 */ /* 0x000fe2000f8808ff */
[----:B------:R-:W-:Y:S01]  /*4530*/  UIADD3.64 UR24, UR8, 0x100, URZ ;  /* 0x0000010008187897 */ /* 0x000fe2000fffe03f */
[----:B------:R-:W-:-:S02]  /*4540*/  LEA.HI.X.SX32 R214, R36, UR11, 0x1, P6 ;  /* 0x0000000b24d67c11 */ /* 0x000fc4000b0f0eff */
[----:B------:R-:W-:Y:S02]  /*4550*/  CS2R R36, SRZ ;  /* 0x0000000000247805 */ /* 0x000fe4000001ff00 */
[----:B------:R-:W-:Y:S02]  /*4560*/  LEA.HI.X.SX32 R201, R14, UR11, 0x1, P2 ;  /* 0x0000000b0ec97c11 */ /* 0x000fe400090f0eff */
[----:B------:R-:W-:Y:S02]  /*4570*/  LEA R19, P5, R38, UR10, 0x1 ;  /* 0x0000000a26137c11 */ /* 0x000fe4000f8a08ff */
[----:B------:R-:W-:Y:S02]  /*4580*/  LEA.HI.X.SX32 R184, R26, UR11, 0x1, P3 ;  /* 0x0000000b1ab87c11 */ /* 0x000fe400098f0eff */
[----:B------:R-:W-:Y:S02]  /*4590*/  CS2R R26, SRZ ;  /* 0x00000000001a7805 */ /* 0x000fe4000001ff00 */
[----:B------:R-:W-:-:S02]  /*45a0*/  LEA R227, P6, R50, UR10, 0x1 ;  /* 0x0000000a32e37c11 */ /* 0x000fc4000f8c08ff */
[----:B------:R-:W-:Y:S02]  /*45b0*/  LEA R14, P2, R28, UR10, 0x1 ;  /* 0x0000000a1c0e7c11 */ /* 0x000fe4000f8408ff */
[----:B------:R-:W-:Y:S02]  /*45c0*/  LEA R20, P3, R40, UR10, 0x1 ;  /* 0x0000000a28147c11 */ /* 0x000fe4000f8608ff */
[----:B------:R-:W-:Y:S02]  /*45d0*/  LEA R15, P1, R30, UR10, 0x1 ;  /* 0x0000000a1e0f7c11 */ /* 0x000fe4000f8208ff */
[----:B------:R-:W-:Y:S02]  /*45e0*/  LEA.HI.X.SX32 R148, R46, UR11, 0x1, P0 ;  /* 0x0000000b2e947c11 */ /* 0x000fe400080f0eff */
[----:B------:R-:W-:Y:S02]  /*45f0*/  CS2R R46, SRZ ;  /* 0x00000000002e7805 */ /* 0x000fe4000001ff00 */
[----:B------:R-:W-:-:S02]  /*4600*/  LEA R232, P0, R60, UR10, 0x1 ;  /* 0x0000000a3ce87c11 */ /* 0x000fc4000f8008ff */
[----:B------:R-:W-:Y:S02]  /*4610*/  LEA.HI.X.SX32 R150, R48, UR11, 0x1, P4 ;  /* 0x0000000b30967c11 */ /* 0x000fe4000a0f0eff */
[----:B------:R-:W-:Y:S02]  /*4620*/  CS2R R48, SRZ ;  /* 0x0000000000307805 */ /* 0x000fe4000001ff00 */
[----:B------:R-:W-:Y:S02]  /*4630*/  LEA.HI.X.SX32 R216, R38, UR11, 0x1, P5 ;  /* 0x0000000b26d87c11 */ /* 0x000fe4000a8f0eff */
[----:B------:R-:W-:Y:S02]  /*4640*/  CS2R R38, SRZ ;  /* 0x0000000000267805 */ /* 0x000fe4000001ff00 */
[----:B------:R-:W-:Y:S02]  /*4650*/  LEA R233, P4, R62, UR10, 0x1 ;  /* 0x0000000a3ee97c11 */ /* 0x000fe4000f8808ff */
[----:B------:R-:W-:-:S02]  /*4660*/  LEA.HI.X.SX32 R152, R50, UR11, 0x1, P6 ;  /* 0x0000000b32987c11 */ /* 0x000fc4000b0f0eff */
[----:B------:R-:W-:Y:S02]  /*4670*/  CS2R R50, SRZ ;  /* 0x0000000000327805 */ /* 0x000fe4000001ff00 */
[----:B------:R-:W-:Y:S02]  /*4680*/  LEA.HI.X.SX32 R206, R28, UR11, 0x1, P2 ;  /* 0x0000000b1cce7c11 */ /* 0x000fe400090f0eff */
[----:B------:R-:W-:Y:S02]  /*4690*/  CS2R R28, SRZ ;  /* 0x00000000001c7805 */ /* 0x000fe4000001ff00 */
[----:B------:R-:W-:Y:S02]  /*46a0*/  LEA R228, P5, R52, UR10, 0x1 ;  /* 0x0000000a34e47c11 */ /* 0x000fe4000f8a08ff */
[----:B------:R-:W-:Y:S02]  /*46b0*/  LEA.HI.X.SX32 R218, R40, UR11, 0x1, P3 ;  /* 0x0000000b28da7c11 */ /* 0x000fe400098f0eff */
[----:B------:R-:W-:-:S02]  /*46c0*/  CS2R R40, SRZ ;  /* 0x0000000000287805 */ /* 0x000fc4000001ff00 */
[----:B------:R-:W-:Y:S02]  /*46d0*/  LEA R234, P6, R64, UR10, 0x1 ;  /* 0x0000000a40ea7c11 */ /* 0x000fe4000f8c08ff */
[----:B------:R-:W-:Y:S02]  /*46e0*/  LEA R205, P2, R42, UR10, 0x1 ;  /* 0x0000000a2acd7c11 */ /* 0x000fe4000f8408ff */
[----:B------:R-:W-:Y:S02]  /*46f0*/  LEA.HI.X.SX32 R208, R30, UR11, 0x1, P1 ;  /* 0x0000000b1ed07c11 */ /* 0x000fe400088f0eff */
[----:B------:R-:W-:Y:S02]  /*4700*/  CS2R R30, SRZ ;  /* 0x00000000001e7805 */ /* 0x000fe4000001ff00 */
[----:B------:R-:W-:Y:S02]  /*4710*/  LEA R229, P3, R54, UR10, 0x1 ;  /* 0x0000000a36e57c11 */ /* 0x000fe4000f8608ff */
[----:B------:R-:W-:-:S02]  /*4720*/  LEA R203, P1, R44, UR10, 0x1 ;  /* 0x0000000a2ccb7c11 */ /* 0x000fc4000f8208ff */
[----:B------:R-:W-:Y:S02]  /*4730*/  LEA.HI.X.SX32 R162, R60, UR11, 0x1, P0 ;  /* 0x0000000b3ca27c11 */ /* 0x000fe400080f0eff */
[----:B------:R-:W-:Y:S02]  /*4740*/  CS2R R60, SRZ ;  /* 0x00000000003c7805 */ /* 0x000fe4000001ff00 */
[----:B------:R-:W-:Y:S02]  /*4750*/  LEA R176, P0, R74, UR10, 0x1 ;  /* 0x0000000a4ab07c11 */ /* 0x000fe4000f8008ff */
[----:B------:R-:W-:Y:S02]  /*4760*/  LEA.HI.X.SX32 R164, R62, UR11, 0x1, P4 ;  /* 0x0000000b3ea47c11 */ /* 0x000fe4000a0f0eff */
[----:B------:R-:W-:Y:S02]  /*4770*/  CS2R R62, SRZ ;  /* 0x00000000003e7805 */ /* 0x000fe4000001ff00 */
[----:B------:R-:W-:-:S02]  /*4780*/  LEA.HI.X.SX32 R154, R52, UR11, 0x1, P5 ;  /* 0x0000000b349a7c11 */ /* 0x000fc4000a8f0eff */
[----:B------:R-:W-:Y:S02]  /*4790*/  CS2R R52, SRZ ;  /* 0x0000000000347805 */ /* 0x000fe4000001ff00 */
[----:B------:R-:W-:Y:S02]  /*47a0*/  LEA R239, P4, R78, UR10, 0x1 ;  /* 0x0000000a4eef7c11 */ /* 0x000fe4000f8808ff */
[----:B------:R-:W-:Y:S02]  /*47b0*/  LEA.HI.X.SX32 R166, R64, UR11, 0x1, P6 ;  /* 0x0000000b40a67c11 */ /* 0x000fe4000b0f0eff */
[----:B------:R-:W-:Y:S02]  /*47c0*/  CS2R R64, SRZ ;  /* 0x0000000000407805 */ /* 0x000fe4000001ff00 */
[----:B------:R-:W-:Y:S02]  /*47d0*/  LEA.HI.X.SX32 R204, R42, UR11, 0x1, P2 ;  /* 0x0000000b2acc7c11 */ /* 0x000fe400090f0eff */
[----:B------:R-:W-:-:S02]  /*47e0*/  CS2R R42, SRZ ;  /* 0x00000000002a7805 */ /* 0x000fc4000001ff00 */
[----:B------:R-:W-:Y:S02]  /*47f0*/  LEA R235, P5, R66, UR10, 0x1 ;  /* 0x0000000a42eb7c11 */ /* 0x000fe4000f8a08ff */
[----:B------:R-:W-:Y:S02]  /*4800*/  LEA.HI.X.SX32 R156, R54, UR11, 0x1, P3 ;  /* 0x0000000b369c7c11 */ /* 0x000fe400098f0eff */
[----:B------:R-:W-:Y:S02]  /*4810*/  CS2R R54, SRZ ;  /* 0x0000000000367805 */ /* 0x000fe4000001ff00 */
[----:B------:R-:W-:Y:S02]  /*4820*/  LEA R240, P6, R80, UR10, 0x1 ;  /* 0x0000000a50f07c11 */ /* 0x000fe4000f8c08ff */
[----:B------:R-:W-:Y:S02]  /*4830*/  LEA R230, P2, R56, UR10, 0x1 ;  /* 0x0000000a38e67c11 */ /* 0x000fe4000f8408ff */
[----:B------:R-:W-:-:S02]  /*4840*/  LEA.HI.X.SX32 R146, R44, UR11, 0x1, P1 ;  /* 0x0000000b2c927c11 */ /* 0x000fc400088f0eff */
[----:B------:R-:W-:Y:S02]  /*4850*/  CS2R R44, SRZ ;  /* 0x00000000002c7805 */ /* 0x000fe4000001ff00 */
[----:B------:R-:W-:Y:S02]  /*4860*/  LEA R236, P3, R68, UR10, 0x1 ;  /* 0x0000000a44ec7c11 */ /* 0x000fe4000f8608ff */
[----:B------:R-:W-:Y:S02]  /*4870*/  LEA R231, P1, R58, UR10, 0x1 ;  /* 0x0000000a3ae77c11 */ /* 0x000fe4000f8208ff */
[----:B------:R-:W-:Y:S02]  /*4880*/  LEA.HI.X.SX32 R93, R74, UR11, 0x1, P0 ;  /* 0x0000000b4a5d7c11 */ /* 0x000fe400080f0eff */
[----:B------:R-:W-:Y:S02]  /*4890*/  CS2R R74, SRZ ;  /* 0x00000000004a7805 */ /* 0x000fe4000001ff00 */
[----:B------:R-:W-:-:S02]  /*48a0*/  LEA R245, P0, R21, UR10, 0x1 ;  /* 0x0000000a15f57c11 */ /* 0x000fc4000f8008ff */
[----:B------:R-:W-:Y:S02]  /*48b0*/  LEA.HI.X.SX32 R92, R78, UR11, 0x1, P4 ;  /* 0x0000000b4e5c7c11 */ /* 0x000fe4000a0f0eff */
[----:B------:R-:W-:Y:S02]  /*48c0*/  LEA.HI.X.SX32 R168, R66, UR11, 0x1, P5 ;  /* 0x0000000b42a87c11 */ /* 0x000fe4000a8f0eff */
[----:B------:R-:W-:Y:S02]  /*48d0*/  CS2R R66, SRZ ;  /* 0x0000000000427805 */ /* 0x000fe4000001ff00 */
[----:B------:R-:W-:Y:S02]  /*48e0*/  LEA R246, P4, R25, UR10, 0x1 ;  /* 0x0000000a19f67c11 */ /* 0x000fe4000f8808ff */
[----:B------:R-:W-:Y:S02]  /*48f0*/  LEA.HI.X.SX32 R91, R80, UR11, 0x1, P6 ;  /* 0x0000000b505b7c11 */ /* 0x000fe4000b0f0eff */
[----:B------:R-:W-:-:S02]  /*4900*/  LEA.HI.X.SX32 R158, R56, UR11, 0x1, P2 ;  /* 0x0000000b389e7c11 */ /* 0x000fc400090f0eff */
[----:B------:R-:W-:Y:S02]  /*4910*/  CS2R R56, SRZ ;  /* 0x0000000000387805 */ /* 0x000fe4000001ff00 */
        /* <DEDUP_REMOVED lines=8> */
[----:B------:R-:W-:Y:S02]  /*49a0*/  LEA R238, P1, R72, UR10, 0x1 ;  /* 0x0000000a48ee7c11 */ /* 0x000fe4000f8208ff */
[----:B------:R-:W-:Y:S02]  /*49b0*/  LEA.HI.X.SX32 R22, R21, UR11, 0x1, P0 ;  /* 0x0000000b15167c11 */ /* 0x000fe400080f0eff */
[----:B------:R-:W-:-:S02]  /*49c0*/  LEA.HI.X.SX32 R21, R25, UR11, 0x1, P4 ;  /* 0x0000000b19157c11 */ /* 0x000fc4000a0f0eff */
[----:B------:R-:W-:Y:S02]  /*49d0*/  CS2R R24, SRZ ;  /* 0x0000000000187805 */ /* 0x000fe4000001ff00 */
[----:B------:R-:W-:Y:S02]  /*49e0*/  LEA.HI.X.SX32 R90, R82, UR11, 0x1, P5 ;  /* 0x0000000b525a7c11 */ /* 0x000fe4000a8f0eff */
[----:B------:R-:W-:Y:S02]  /*49f0*/  LEA R99, P4, R106, UR10, 0x1 ;  /* 0x0000000a6a637c11 */ /* 0x000fe4000f8808ff */
[----:B------:R-:W-:Y:S02]  /*4a00*/  LEA.HI.X.SX32 R94, R94, UR11, 0x1, P6 ;  /* 0x0000000b5e5e7c11 */ /* 0x000fe4000b0f0eff */
[----:B------:R-:W-:Y:S01]  /*4a10*/  LEA.HI.X.SX32 R172, R70, UR11, 0x1, P2 ;  /* 0x0000000b46ac7c11 */ /* 0x000fe200090f0eff */
[----:B------:R0:W-:Y:S01]  /*4a20*/  STL [R1], R99 ;  /* 0x0000006301007387 */ /* 0x0001e20000100800 */
[----:B------:R-:W-:-:S02]  /*4a30*/  LEA R248, P5, R96, UR10, 0x1 ;  /* 0x0000000a60f87c11 */ /* 0x000fc4000f8a08ff */
[----:B------:R-:W-:Y:S02]  /*4a40*/  CS2R R70, SRZ ;  /* 0x0000000000467805 */ /* 0x000fe4000001ff00 */
[----:B------:R-:W-:Y:S02]  /*4a50*/  LEA.HI.X.SX32 R89, R84, UR11, 0x1, P3 ;  /* 0x0000000b54597c11 */ /* 0x000fe400098f0eff */
[----:B------:R-:W-:Y:S02]  /*4a60*/  LEA R97, P6, R108, UR10, 0x1 ;  /* 0x0000000a6c617c11 */ /* 0x000fe4000f8c08ff */
[----:B------:R-:W-:Y:S02]  /*4a70*/  LEA R243, P2, R86, UR10, 0x1 ;  /* 0x0000000a56f37c11 */ /* 0x000fe4000f8408ff */
[----:B------:R-:W-:Y:S01]  /*4a80*/  LEA.HI.X.SX32 R174, R72, UR11, 0x1, P1 ;  /* 0x0000000b48ae7c11 */ /* 0x000fe200088f0eff */
[----:B------:R1:W-:Y:S01]  /*4a90*/  STL [R1+0x4], R97 ;  /* 0x0000046101007387 */ /* 0x0003e20000100800 */
[----:B------:R-:W-:-:S02]  /*4aa0*/  LEA R249, P3, R98, UR10, 0x1 ;  /* 0x0000000a62f97c11 */ /* 0x000fc4000f8608ff */
[----:B------:R-:W-:Y:S02]  /*4ab0*/  CS2R R72, SRZ ;  /* 0x0000000000487805 */ /* 0x000fe4000001ff00 */
[----:B------:R-:W-:Y:S02]  /*4ac0*/  LEA R244, P1, R23, UR10, 0x1 ;  /* 0x0000000a17f47c11 */ /* 0x000fe4000f8208ff */
[----:B------:R-:W-:Y:S02]  /*4ad0*/  LEA.HI.X.SX32 R96, R96, UR11, 0x1, P5 ;  /* 0x0000000b60607c11 */ /* 0x000fe4000a8f0eff */
[----:B------:R-:W-:Y:S02]  /*4ae0*/  LEA.HI.X.SX32 R88, R86, UR11, 0x1, P2 ;  /* 0x0000000b56587c11 */ /* 0x000fe400090f0eff */
[----:B0-----:R-:W-:Y:S02]  /*4af0*/  LEA R99, P5, R110, UR10, 0x1 ;  /* 0x0000000a6e637c11 */ /* 0x001fe4000f8a08ff */
[----:B------:R-:W-:-:S02]  /*4b00*/  LEA.HI.X.SX32 R98, R98, UR11, 0x1, P3 ;  /* 0x0000000b62627c11 */ /* 0x000fc400098f0eff */
[----:B------:R-:W-:Y:S01]  /*4b10*/  LEA R250, P2, R100, UR10, 0x1 ;  /* 0x0000000a64fa7c11 */ /* 0x000fe2000f8408ff */
[----:B------:R0:W-:Y:S01]  /*4b20*/  STL [R1+0x8], R99 ;  /* 0x0000086301007387 */ /* 0x0001e20000100800 */
[----:B------:R-:W-:Y:S02]  /*4b30*/  LEA.HI.X.SX32 R23, R23, UR11, 0x1, P1 ;  /* 0x0000000b17177c11 */ /* 0x000fe400088f0eff */
[----:B-1----:R-:W-:Y:S02]  /*4b40*/  LEA R97, P3, R112, UR10, 0x1 ;  /* 0x0000000a70617c11 */ /* 0x002fe4000f8608ff */
[----:B------:R-:W-:Y:S02]  /*4b50*/  LEA R251, P1, R102, UR10, 0x1 ;  /* 0x0000000a66fb7c11 */ /* 0x000fe4000f8208ff */
[----:B------:R-:W-:Y:S01]  /*4b60*/  LEA.HI.X.SX32 R100, R100, UR11, 0x1, P2 ;  /* 0x0000000b64647c11 */ /* 0x000fe200090f0eff */
[----:B------:R1:W-:Y:S01]  /*4b70*/  STL [R1+0xc], R97 ;  /* 0x00000c6101007387 */ /* 0x0003e20000100800 */
[----:B------:R-:W-:-:S02]  /*4b80*/  LEA.HI.X.SX32 R102, R102, UR11, 0x1, P1 ;  /* 0x0000000b66667c11 */ /* 0x000fc400088f0eff */
[----:B0-----:R-:W-:Y:S02]  /*4b90*/  LEA R99, P2, R114, UR10, 0x1 ;  /* 0x0000000a72637c11 */ /* 0x001fe4000f8408ff */
[----:B------:R-:W-:Y:S02]  /*4ba0*/  LEA R252, P0, R104, UR10, 0x1 ;  /* 0x0000000a68fc7c11 */ /* 0x000fe4000f8008ff */
[----:B------:R-:W-:Y:S01]  /*4bb0*/  LEA.HI.X.SX32 R106, R106, UR11, 0x1, P4 ;  /* 0x0000000b6a6a7c11 */ /* 0x000fe2000a0f0eff */
[----:B------:R0:W-:Y:S01]  /*4bc0*/  STL [R1+0x10], R99 ;  /* 0x0000106301007387 */ /* 0x0001e20000100800 */
[----:B------:R-:W-:Y:S02]  /*4bd0*/  LEA.HI.X.SX32 R104, R104, UR11, 0x1, P0 ;  /* 0x0000000b68687c11 */ /* 0x000fe400080f0eff */
[----:B-1----:R-:W-:Y:S02]  /*4be0*/  LEA R97, P1, R116, UR10, 0x1 ;  /* 0x0000000a74617c11 */ /* 0x002fe4000f8208ff */
[----:B------:R-:W-:-:S02]  /*4bf0*/  LEA.HI.X.SX32 R108, R108, UR11, 0x1, P6 ;  /* 0x0000000b6c6c7c11 */ /* 0x000fc4000b0f0eff */
[----:B------:R-:W-:Y:S01]  /*4c00*/  LEA.HI.X.SX32 R110, R110, UR11, 0x1, P5 ;  /* 0x0000000b6e6e7c11 */ /* 0x000fe2000a8f0eff */
[----:B------:R1:W-:Y:S01]  /*4c10*/  STL [R1+0x14], R97 ;  /* 0x0000146101007387 */ /* 0x0003e20000100800 */
[----:B------:R-:W-:Y:S02]  /*4c20*/  LEA.HI.X.SX32 R112, R112, UR11, 0x1, P3 ;  /* 0x0000000b70707c11 */ /* 0x000fe400098f0eff */
[----:B0-----:R-:W-:Y:S02]  /*4c30*/  LEA R99, P0, R118, UR10, 0x1 ;  /* 0x0000000a76637c11 */ /* 0x001fe4000f8008ff */
[----:B------:R-:W-:Y:S02]  /*4c40*/  LEA.HI.X.SX32 R114, R114, UR11, 0x1, P2 ;  /* 0x0000000b72727c11 */ /* 0x000fe400090f0eff */
[----:B------:R-:W-:Y:S01]  /*4c50*/  LEA.HI.X.SX32 R116, R116, UR11, 0x1, P1 ;  /* 0x0000000b74747c11 */ /* 0x000fe200088f0eff */
[----:B------:R0:W-:Y:S01]  /*4c60*/  STL [R1+0x18], R99 ;  /* 0x0000186301007387 */ /* 0x0001e20000100800 */
[----:B------:R-:W-:-:S02]  /*4c70*/  LEA.HI.X.SX32 R118, R118, UR11, 0x1, P0 ;  /* 0x0000000b76767c11 */ /* 0x000fc400080f0eff */
[----:B-1----:R-:W-:Y:S02]  /*4c80*/  LEA R97, P4, R120, UR10, 0x1 ;  /* 0x0000000a78617c11 */ /* 0x002fe4000f8808ff */
[----:B------:R-:W-:Y:S02]  /*4c90*/  LOP3.LUT R80, R0, 0x3a, RZ, 0xfc, !PT ;  /* 0x0000003a00507812 */ /* 0x000fe400078efcff */
[----:B------:R-:W-:Y:S01]  /*4ca0*/  LEA.HI.X.SX32 R120, R120, UR11, 0x1, P4 ;  /* 0x0000000b78787c11 */ /* 0x000fe2000a0f0eff */
[----:B------:R1:W-:Y:S01]  /*4cb0*/  STL [R1+0x1c], R97 ;  /* 0x00001c6101007387 */ /* 0x0003e20000100800 */
[----:B------:R-:W-:Y:S01]  /*4cc0*/  LOP3.LUT R101, R0, 0x22, RZ, 0xfc, !PT ;  /* 0x0000002200657812 */ /* 0x000fe200078efcff */
[----:B------:R-:W-:Y:S01]  /*4cd0*/  IMAD R131, R80, UR17, RZ ;  /* 0x0000001150837c24 */ /* 0x000fe2000f8e02ff */
[----:B0-----:R-:W-:Y:S01]  /*4ce0*/  LEA R99, P6, R122, UR10, 0x1 ;  /* 0x0000000a7a637c11 */ /* 0x001fe2000f8c08ff */
[----:B------:R-:W-:Y:S01]  /*4cf0*/  IMAD R131, R83, UR17, RZ ;  /* 0x0000001153837c24 */ /* 0x000fe2000f8e02ff */
[----:B------:R-:W-:-:S02]  /*4d00*/  LOP3.LUT R103, R0, 0x20, RZ, 0xfc, !PT ;  /* 0x0000002000677812 */ /* 0x000fc400078efcff */
[----:B------:R-:W-:Y:S02]  /*4d10*/  CS2R R80, SRZ ;  /* 0x0000000000507805 */ /* 0x000fe4000001ff00 */
[----:B------:R-:W-:Y:S01]  /*4d20*/  LEA.HI.X.SX32 R122, R122, UR11, 0x1, P6 ;  /* 0x0000000b7a7a7c11 */ /* 0x000fe2000b0f0eff */
[----:B------:R0:W-:Y:S01]  /*4d30*/  STL [R1+0x20], R99 ;  /* 0x0000206301007387 */ /* 0x0001e20000100800 */
[----:B------:R-:W-:Y:S02]  /*4d40*/  LOP3.LUT R82, R0, 0x36, RZ, 0xfc, !PT ;  /* 0x0000003600527812 */ /* 0x000fe400078efcff */
[----:B-1----:R-:W-:Y:S02]  /*4d50*/  LEA R97, P5, R124, UR10, 0x1 ;  /* 0x0000000a7c617c11 */ /* 0x002fe4000f8a08ff */
[----:B------:R-:W-:Y:S01]  /*4d60*/  LOP3.LUT R84, R0, 0x32, RZ, 0xfc, !PT ;  /* 0x0000003200547812 */ /* 0x000fe200078efcff */
[----:B------:R-:W-:Y:S01]  /*4d70*/  IMAD R132, R82, UR17, RZ ;  /* 0x0000001152847c24 */ /* 0x000fe2000f8e02ff */
[C---:B------:R-:W-:Y:S01]  /*4d80*/  LOP3.LUT R130, R0.reuse, 0x1c, RZ, 0xfc, !PT ;  /* 0x0000001c00827812 */ /* 0x040fe200078efcff */
[----:B------:R1:W-:Y:S01]  /*4d90*/  STL [R1+0x24], R97 ;  /* 0x0000246101007387 */ /* 0x0003e20000100800 */
[----:B------:R-:W-:Y:S01]  /*4da0*/  LOP3.LUT R86, R0, 0x2c, RZ, 0xfc, !PT ;  /* 0x0000002c00567812 */ /* 0x000fe200078efcff */
[----:B------:R-:W-:Y:S01]  /*4db0*/  IMAD R105, R84, UR17, RZ ;  /* 0x0000001154697c24 */ /* 0x000fe2000f8e02ff */
[----:B0-----:R-:W-:Y:S01]  /*4dc0*/  LEA R99, P3, R126, UR10, 0x1 ;  /* 0x0000000a7e637c11 */ /* 0x001fe2000f8608ff */
[----:B------:R-:W-:Y:S01]  /*4dd0*/  IMAD R132, R85, UR17, RZ ;  /* 0x0000001155847c24 */ /* 0x000fe2000f8e02ff */
[----:B------:R-:W-:Y:S01]  /*4de0*/  LOP3.LUT R129, R0, 0x1a, RZ, 0xfc, !PT ;  /* 0x0000001a00817812 */ /* 0x000fe200078efcff */
[----:B------:R-:W-:Y:S01]  /*4df0*/  IMAD R131, R86, UR17, RZ ;  /* 0x0000001156837c24 */ /* 0x000fe2000f8e02ff */
[C---:B------:R-:W-:Y:S01]  /*4e00*/  LOP3.LUT R119, R0.reuse, 0x10, RZ, 0xfc, !PT ;  /* 0x0000001000777812 */ /* 0x040fe200078efcff */
[----:B------:R0:W-:Y:S01]  /*4e10*/  STL [R1+0x28], R99 ;  /* 0x0000286301007387 */ /* 0x0001e20000100800 */
[----:B------:R-:W-:Y:S01]  /*4e20*/  LOP3.LUT R121, R0, 0x12, RZ, 0xfc, !PT ;  /* 0x0000001200797812 */ /* 0x000fe200078efcff */
[----:B------:R-:W-:Y:S01]  /*4e30*/  IMAD R105, R87, UR17, RZ ;  /* 0x0000001157697c24 */ /* 0x000fe2000f8e02ff */
[----:B-1----:R-:W-:-:S02]  /*4e40*/  LEA R97, P2, R128, UR10, 0x1 ;  /* 0x0000000a80617c11 */ /* 0x002fc4000f8408ff */
[----:B------:R-:W-:Y:S02]  /*4e50*/  CS2R R82, SRZ ;  /* 0x0000000000527805 */ /* 0x000fe4000001ff00 */
[C---:B------:R-:W-:Y:S02]  /*4e60*/  LOP3.LUT R123, R0.reuse, 0x14, RZ, 0xfc, !PT ;  /* 0x00000014007b7812 */ /* 0x040fe400078efcff */
[----:B------:R-:W-:Y:S02]  /*4e70*/  CS2R R84, SRZ ;  /* 0x0000000000547805 */ /* 0x000fe4000001ff00 */
[----:B------:R-:W-:Y:S01]  /*4e80*/  SHF.R.S32.HI R79, RZ, 0x1f, R3 ;  /* 0x0000001fff4f7819 */ /* 0x000fe20000011403 */
[----:B------:R1:W-:Y:S01]  /*4e90*/  STL [R1+0x2c], R97 ;  /* 0x00002c6101007387 */ /* 0x0003e20000100800 */
[----:B------:R-:W-:Y:S02]  /*4ea0*/  LOP3.LUT R113, R0, 0x8, RZ, 0xfc, !PT ;  /* 0x0000000800717812 */ /* 0x000fe400078efcff */
[----:B------:R-:W-:-:S02]  /*4eb0*/  CS2R R86, SRZ ;  /* 0x0000000000567805 */ /* 0x000fc4000001ff00 */
[----:B0-----:R-:W-:Y:S02]  /*4ec0*/  LEA R99, P1, R221, UR10, 0x1 ;  /* 0x0000000add637c11 */ /* 0x001fe4000f8208ff */
[C---:B------:R-:W-:Y:S02]  /*4ed0*/  LOP3.LUT R115, R0.reuse, 0xa, RZ, 0xfc, !PT ;  /* 0x0000000a00737812 */ /* 0x040fe400078efcff */
[C---:B------:R-:W-:Y:S01]  /*4ee0*/  LOP3.LUT R117, R0.reuse, 0xc, RZ, 0xfc, !PT ;  /* 0x0000000c00757812 */ /* 0x040fe200078efcff */
[----:B------:R0:W-:Y:S01]  /*4ef0*/  STL [R1+0x30], R99 ;  /* 0x0000306301007387 */ /* 0x0001e20000100800 */
[----:B------:R-:W-:Y:S02]  /*4f00*/  LOP3.LUT R107, R0, 0x2, RZ, 0xfc, !PT ;  /* 0x00000002006b7812 */ /* 0x000fe400078efcff */
[----:B-1----:R-:W-:Y:S02]  /*4f10*/  LEA R97, P0, R222, UR10, 0x1 ;  /* 0x0000000ade617c11 */ /* 0x002fe4000f8008ff */
[----:B------:R-:W-:-:S02]  /*4f20*/  LOP3.LUT R109, R0, 0x4, RZ, 0xfc, !PT ;  /* 0x00000004006d7812 */ /* 0x000fc400078efcff */
[----:B------:R-:W-:Y:S01]  /*4f30*/  LOP3.LUT R111, R0, 0x6, RZ, 0xfc, !PT ;  /* 0x00000006006f7812 */ /* 0x000fe200078efcff */
[----:B------:R1:W-:Y:S01]  /*4f40*/  STL [R1+0x34], R97 ;  /* 0x0000346101007387 */ /* 0x0003e20000100800 */
[----:B------:R-:W-:Y:S02]  /*4f50*/  LEA.HI.X.SX32 R124, R124, UR11, 0x1, P5 ;  /* 0x0000000b7c7c7c11 */ /* 0x000fe4000a8f0eff */
[----:B0-----:R-:W-:Y:S02]  /*4f60*/  LEA R99, P4, R223, UR10, 0x1 ;  /* 0x0000000adf637c11 */ /* 0x001fe4000f8808ff */
[----:B------:R-:W-:Y:S02]  /*4f70*/  LEA.HI.X.SX32 R126, R126, UR11, 0x1, P3 ;  /* 0x0000000b7e7e7c11 */ /* 0x000fe400098f0eff */
[----:B------:R-:W-:Y:S01]  /*4f80*/  LEA.HI.X.SX32 R128, R128, UR11, 0x1, P2 ;  /* 0x0000000b80807c11 */ /* 0x000fe200090f0eff */
[----:B------:R0:W-:Y:S01]  /*4f90*/  STL [R1+0x38], R99 ;  /* 0x0000386301007387 */ /* 0x0001e20000100800 */
[----:B------:R-:W-:-:S02]  /*4fa0*/  LEA.HI.X.SX32 R221, R221, UR11, 0x1, P1 ;  /* 0x0000000bdddd7c11 */ /* 0x000fc400088f0eff */
[----:B-1----:R-:W-:Y:S01]  /*4fb0*/  LEA R97, P6, R224, UR10, 0x1 ;  /* 0x0000000ae0617c11 */ /* 0x002fe2000f8c08ff */
[----:B------:R-:W-:Y:S01]  /*4fc0*/  UIADD3 UR10, UP1, UR6, 0x2, URZ ;  /* 0x00000002060a7890 */ /* 0x000fe2000ff3e03f */
[----:B------:R-:W-:Y:S02]  /*4fd0*/  LEA.HI.X.SX32 R222, R222, UR11, 0x1, P0 ;  /* 0x0000000bdede7c11 */ /* 0x000fe400080f0eff */
[----:B------:R-:W-:Y:S01]  /*4fe0*/  LEA.HI.X.SX32 R223, R223, UR11, 0x1, P4 ;  /* 0x0000000bdfdf7c11 */ /* 0x000fe2000a0f0eff */
[----:B------:R1:W-:Y:S01]  /*4ff0*/  STL [R1+0x3c], R97 ;  /* 0x00003c6101007387 */ /* 0x0003e20000100800 */
[----:B------:R-:W-:Y:S01]  /*5000*/  LEA.HI.X.SX32 R224, R224, UR11, 0x1, P6 ;  /* 0x0000000be0e07c11 */ /* 0x000fe2000b0f0eff */
[----:B------:R-:W-:Y:S01]  /*5010*/  UIADD3.X UR11, UR5, 0x40000040, URZ, UP1, !UPT ;  /* 0x40000040050b7890 */ /* 0x000fe20008ffe43f */
[----:B0-----:R-:W-:Y:S01]  /*5020*/  LOP3.LUT R99, R0, 0x24, RZ, 0xfc, !PT ;  /* 0x0000002400637812 */ /* 0x001fe200078efcff */
[----:B------:R0:W-:Y:S02]  /*5030*/  STL [R1+0x48], R2 ;  /* 0x0000480201007387 */ /* 0x0001e40000100800 */
[----:B------:R-:W-:-:S02]  /*5040*/  UIADD3.64 UR22, UR10, 0x2, URZ ;  /* 0x000000020a167897 */ /* 0x000fc4000fffe03f */
[----:B------:R-:W-:Y:S01]  /*5050*/  IMAD R95, R99, UR17, RZ ;  /* 0x00000011635f7c24 */ /* 0x000fe2000f8e02ff */
[----:B------:R-:W-:Y:S01]  /*5060*/  UIADD3.64 UR26, UR10, 0x4, URZ ;  /* 0x000000040a1a7897 */ /* 0x000fe2000fffe03f */
[----:B-1----:R-:W-:Y:S01]  /*5070*/  LOP3.LUT R97, R0, 0x26, RZ, 0xfc, !PT ;  /* 0x0000002600617812 */ /* 0x002fe200078efcff */
[----:B------:R-:W-:Y:S02]  /*5080*/  IMAD R95, R103, UR17, RZ ;  /* 0x00000011675f7c24 */ /* 0x000fe4000f8e02ff */
[----:B------:R-:W-:Y:S01]  /*5090*/  IMAD R95, R130, UR17, RZ ;  /* 0x00000011825f7c24 */ /* 0x000fe2000f8e02ff */
[----:B0-----:R-:W-:Y:S01]  /*50a0*/  SHF.L.U64.HI R2, R3, 0x1, R79 ;  /* 0x0000000103027819 */ /* 0x001fe2000001024f */
[----:B------:R-:W-:Y:S01]  /*50b0*/  IMAD R97, R97, UR17, RZ ;  /* 0x0000001161617c24 */ /* 0x000fe2000f8e02ff */
[----:B------:R-:W-:Y:S01]  /*50c0*/  CS2R R78, SRZ ;  /* 0x00000000004e7805 */ /* 0x000fe2000001ff00 */
[----:B------:R-:W-:Y:S02]  /*50d0*/  IMAD R97, R101, UR17, RZ ;  /* 0x0000001165617c24 */ /* 0x000fe4000f8e02ff */
[----:B------:R-:W-:-:S02]  /*50e0*/  IMAD R97, R0, UR17, RZ ;  /* 0x0000001100617c24 */ /* 0x000fc4000f8e02ff */
[----:B------:R-:W-:Y:S02]  /*50f0*/  IMAD R99, R129, UR17, RZ ;  /* 0x0000001181637c24 */ /* 0x000fe4000f8e02ff */
[----:B------:R-:W-:Y:S02]  /*5100*/  IMAD R97, R127, UR17, RZ ;  /* 0x000000117f617c24 */ /* 0x000fe4000f8e02ff */
[----:B------:R-:W-:Y:S02]  /*5110*/  IMAD R95, R125, UR17, RZ ;  /* 0x000000117d5f7c24 */ /* 0x000fe4000f8e02ff */
[----:B------:R-:W-:Y:S02]  /*5120*/  IMAD.SHL.U32 R3, R3, 0x2, RZ ;  /* 0x0000000203037824 */ /* 0x000fe400078e00ff */
[----:B------:R-:W-:Y:S02]  /*5130*/  IMAD R99, R123, UR17, RZ ;  /* 0x000000117b637c24 */ /* 0x000fe4000f8e02ff */
[----:B------:R-:W-:-:S02]  /*5140*/  IMAD R97, R121, UR17, RZ ;  /* 0x0000001179617c24 */ /* 0x000fc4000f8e02ff */
[----:B------:R-:W-:Y:S02]  /*5150*/  IMAD R95, R119, UR17, RZ ;  /* 0x00000011775f7c24 */ /* 0x000fe4000f8e02ff */
[----:B------:R-:W-:Y:S02]  /*5160*/  IMAD R99, R117, UR17, RZ ;  /* 0x0000001175637c24 */ /* 0x000fe4000f8e02ff */
[----:B------:R-:W-:Y:S02]  /*5170*/  IMAD R97, R115, UR17, RZ ;  /* 0x0000001173617c24 */ /* 0x000fe4000f8e02ff */
[----:B------:R-:W-:Y:S02]  /*5180*/  IMAD R95, R113, UR17, RZ ;  /* 0x00000011715f7c24 */ /* 0x000fe4000f8e02ff */
[----:B------:R-:W-:Y:S02]  /*5190*/  IMAD R99, R111, UR17, RZ ;  /* 0x000000116f637c24 */ /* 0x000fe4000f8e02ff */
[----:B------:R-:W-:-:S02]  /*51a0*/  IMAD R97, R109, UR17, RZ ;  /* 0x000000116d617c24 */ /* 0x000fc4000f8e02ff */
[----:B------:R-:W-:Y:S01]  /*51b0*/  IMAD R95, R107, UR17, RZ ;  /* 0x000000116b5f7c24 */ /* 0x000fe2000f8e02ff */
[----:B------:R-:W-:-:S06]  /*51c0*/  ULDC UR17, c[0x0][0x238] ;  /* 0x00008e0000117ab9 */ /* 0x000fcc0000000800 */
.L_x_1:
[----:B------:R-:W2:Y:S01]  /*51d0*/  LDL.LU R101, [R1+0x40] ;  /* 0x0000400001657983 */ /* 0x000ea20000300800 */
[----:B------:R-:W-:Y:S01]  /*51e0*/  ULDC UR4, c[0x0][0x238] ;  /* 0x00008e0000047ab9 */ /* 0x000fe20000000800 */
[C---:B------:R-:W-:Y:S01]  /*51f0*/  ISETP.GE.AND P1, PT, R0.reuse, UR16, PT ;  /* 0x0000001000007c0c */ /* 0x040fe2000bf26270 */
[----:B------:R-:W-:Y:S01]  /*5200*/  ULDC UR5, c[0x0][0x238] ;  /* 0x00008e0000057ab9 */ /* 0x000fe20000000800 */
[----:B------:R-:W3:Y:S01]  /*5210*/  LDL.LU R95, [R1+0x44] ;  /* 0x00004400015f7983 */ /* 0x000ee20000300800 */
[C---:B------:R-:W-:Y:S01]  /*5220*/  IMAD R103, R0.reuse, UR4, RZ ;  /* 0x0000000400677c24 */ /* 0x040fe2000f8e02ff */
[----:B------:R-:W-:Y:S01]  /*5230*/  PRMT R99, RZ, 0x7610, R99 ;  /* 0x00007610ff637816 */ /* 0x000fe20000000063 */
[----:B------:R-:W-:Y:S01]  /*5240*/  ULDC UR4, c[0x0][0x238] ;  /* 0x00008e0000047ab9 */ /* 0x000fe20000000800 */
[----:B------:R-:W-:Y:S01]  /*5250*/  LOP3.LUT R125, R0, 0x4, RZ, 0xfc, !PT ;  /* 0x00000004007d7812 */ /* 0x000fe200078efcff */
[----:B------:R-:W0:Y:S03]  /*5260*/  S2R R175, SR_TID.X ;  /* 0x0000000000af7919 */ /* 0x000e260000002100 */
[----:B------:R-:W-:Y:S01]  /*5270*/  ISETP.GE.AND P3, PT, R125, UR16, PT ;  /* 0x000000107d007c0c */ /* 0x000fe2000bf66270 */
[----:B-----5:R1:W-:Y:S01]  /*5280*/  STL [R1+0x14c], R220 ;  /* 0x00014cdc01007387 */ /* 0x0203e20000100800 */
[----:B------:R-:W-:-:S02]  /*5290*/  PRMT R141, RZ, 0x7610, R141 ;  /* 0x00007610ff8d7816 */ /* 0x000fc4000000008d */
[----:B------:R-:W-:Y:S01]  /*52a0*/  PRMT R115, RZ, 0x7610, R115 ;  /* 0x00007610ff737816 */ /* 0x000fe20000000073 */
[----:B------:R-:W4:Y:S01]  /*52b0*/  LDL R177, [R1+0x2c] ;  /* 0x00002c0001b17983 */ /* 0x000f220000100800 */
[----:B------:R-:W-:Y:S02]  /*52c0*/  LOP3.LUT R111, R0, 0x6, RZ, 0xfc, !PT ;  /* 0x00000006006f7812 */ /* 0x000fe400078efcff */
[----:B------:R-:W-:Y:S01]  /*52d0*/  PRMT R138, RZ, 0x7610, R138 ;  /* 0x00007610ff8a7816 */ /* 0x000fe2000000008a */
[----:B------:R-:W4:Y:S01]  /*52e0*/  LDL R173, [R1+0x1c] ;  /* 0x00001c0001ad7983 */ /* 0x000f220000100800 */
[----:B------:R-:W-:Y:S02]  /*52f0*/  ISETP.GE.AND P4, PT, R111, UR16, PT ;  /* 0x000000106f007c0c */ /* 0x000fe4000bf86270 */
[----:B------:R-:W-:Y:S01]  /*5300*/  PRMT R107, RZ, 0x7610, R107 ;  /* 0x00007610ff6b7816 */ /* 0x000fe2000000006b */
[----:B------:R-:W4:Y:S01]  /*5310*/  LDL R171, [R1+0xc] ;  /* 0x00000c0001ab7983 */ /* 0x000f220000100800 */
[----:B------:R-:W-:-:S02]  /*5320*/  PRMT R97, RZ, 0x7610, R97 ;  /* 0x00007610ff617816 */ /* 0x000fc40000000061 */
[----:B------:R-:W-:Y:S01]  /*5330*/  PRMT R140, RZ, 0x7610, R140 ;  /* 0x00007610ff8c7816 */ /* 0x000fe2000000008c */
[----:B-1----:R-:W4:Y:S01]  /*5340*/  LDL.LU R220, [R1+0x38] ;  /* 0x0000380001dc7983 */ /* 0x002f220000300800 */
[----:B------:R-:W-:Y:S02]  /*5350*/  LOP3.LUT R125, R0, 0x16, RZ, 0xfc, !PT ;  /* 0x00000016007d7812 */ /* 0x000fe400078efcff */
[----:B------:R-:W-:Y:S02]  /*5360*/  PRMT R109, RZ, 0x7610, R109 ;  /* 0x00007610ff6d7816 */ /* 0x000fe4000000006d */
[----:B------:R-:W-:Y:S02]  /*5370*/  PRMT R113, RZ, 0x7610, R113 ;  /* 0x00007610ff717816 */ /* 0x000fe40000000071 */
[----:B------:R-:W-:Y:S02]  /*5380*/  PRMT R117, RZ, 0x7610, R117 ;  /* 0x00007610ff757816 */ /* 0x000fe40000000075 */
[----:B------:R-:W-:-:S02]  /*5390*/  PRMT R127, RZ, 0x7610, R127 ;  /* 0x00007610ff7f7816 */ /* 0x000fc4000000007f */
[----:B------:R-:W-:Y:S02]  /*53a0*/  PRMT R129, RZ, 0x7610, R129 ;  /* 0x00007610ff817816 */ /* 0x000fe40000000081 */
[----:B------:R-:W-:Y:S02]  /*53b0*/  PRMT R167, RZ, 0x7610, R167 ;  /* 0x00007610ffa77816 */ /* 0x000fe400000000a7 */
        /* <DEDUP_REMOVED lines=9> */
[----:B------:R-:W-:Y:S01]  /*5450*/  PRMT R151, RZ, 0x7610, R151 ;  /* 0x00007610ff977816 */ /* 0x000fe20000000097 */
[----:B--2---:R-:W-:Y:S01]  /*5460*/  IMAD.MOV.U32 R131, RZ, RZ, R101 ;  /* 0x000000ffff837224 */ /* 0x004fe200078e0065 */
[----:B------:R-:W-:Y:S01]  /*5470*/  LOP3.LUT R101, R0, 0x2, RZ, 0xfc, !PT ;  /* 0x0000000200657812 */ /* 0x000fe200078efcff */
[----:B---3--:R-:W-:-:S03]  /*5480*/  IMAD.MOV.U32 R130, RZ, RZ, R95 ;  /* 0x000000ffff827224 */ /* 0x008fc600078e005f */
[----:B------:R-:W-:Y:S02]  /*5490*/  ISETP.GE.AND P2, PT, R101, UR16, PT ;  /* 0x0000001065007c0c */ /* 0x000fe4000bf46270 */
[----:B0-----:R-:W-:Y:S01]  /*54a0*/  LEA.HI R95, R175, 0xe, RZ, 0x1a ;  /* 0x0000000eaf5f7811 */ /* 0x001fe200078fd0ff */
[----:B------:R-:W-:Y:S01]  /*54b0*/  IMAD.WIDE R132, R103, 0x2, R130 ;  /* 0x0000000267847825 */ /* 0x000fe200078e0282 */
[C---:B------:R-:W-:Y:S02]  /*54c0*/  LOP3.LUT R103, R0.reuse, 0x8, RZ, 0xfc, !PT ;  /* 0x0000000800677812 */ /* 0x040fe400078efcff */
[C---:B------:R-:W-:Y:S02]  /*54d0*/  LOP3.LUT R101, R0.reuse, 0xa, RZ, 0xfc, !PT ;  /* 0x0000000a00657812 */ /* 0x040fe400078efcff */
[----:B------:R-:W-:Y:S01]  /*54e0*/  ISETP.GE.AND P5, PT, R103, UR16, PT ;  /* 0x0000001067007c0c */ /* 0x000fe2000bfa6270 */
[----:B------:R0:W2:Y:S01]  /*54f0*/  @!P1 LDG.E.U16 R99, desc[UR14][R132.64] ;  /* 0x0000000e84639981 */ /* 0x0000a2000c1e1500 */
[----:B------:R-:W-:-:S02]  /*5500*/  LOP3.LUT R103, R0, 0x2, RZ, 0xfc, !PT ;  /* 0x0000000200677812 */ /* 0x000fc400078efcff */
[----:B------:R-:W-:Y:S02]  /*5510*/  ISETP.GE.AND P1, PT, R101, UR16, PT ;  /* 0x0000001065007c0c */ /* 0x000fe4000bf26270 */
[----:B------:R-:W-:Y:S01]  /*5520*/  ISETP.GE.AND P0, PT, R95, UR16, PT ;  /* 0x000000105f007c0c */ /* 0x000fe2000bf06270 */
[----:B------:R-:W-:Y:S01]  /*5530*/  IMAD R103, R103, UR5, RZ ;  /* 0x0000000567677c24 */ /* 0x000fe2000f8e02ff */
[C---:B------:R-:W-:Y:S01]  /*5540*/  LOP3.LUT R101, R0.reuse, 0x4, RZ, 0xfc, !PT ;  /* 0x0000000400657812 */ /* 0x040fe200078efcff */
[----:B------:R-:W-:Y:S02]  /*5550*/  ULDC UR5, c[0x0][0x238] ;  /* 0x00008e0000057ab9 */ /* 0x000fe40000000800 */
[----:B0-----:R-:W-:Y:S01]  /*5560*/  IMAD.WIDE R132, R103, 0x2, R130 ;  /* 0x0000000267847825 */ /* 0x001fe200078e0282 */
[----:B------:R-:W-:-:S03]  /*5570*/  LOP3.LUT R103, R0, 0x8, RZ, 0xfc, !PT ;  /* 0x0000000800677812 */ /* 0x000fc600078efcff */
[----:B------:R-:W-:Y:S01]  /*5580*/  IMAD R101, R101, UR4, RZ ;  /* 0x0000000465657c24 */ /* 0x000fe2000f8e02ff */
[----:B------:R-:W-:Y:S01]  /*5590*/  ULDC UR4, c[0x0][0x238] ;  /* 0x00008e0000047ab9 */ /* 0x000fe20000000800 */
[----:B------:R0:W3:Y:S01]  /*55a0*/  @!P2 LDG.E.U16 R115, desc[UR14][R132.64] ;  /* 0x0000000e8473a981 */ /* 0x0000e2000c1e1500 */
[----:B------:R-:W-:Y:S01]  /*55b0*/  IMAD R103, R103, UR4, RZ ;  /* 0x0000000467677c24 */ /* 0x000fe2000f8e02ff */
[----:B------:R-:W-:Y:S01]  /*55c0*/  ULDC UR4, c[0x0][0x238] ;  /* 0x00008e0000047ab9 */ /* 0x000fe20000000800 */
[----:B------:R-:W-:Y:S01]  /*55d0*/  IMAD.WIDE R134, R101, 0x2, R130 ;  /* 0x0000000265867825 */ /* 0x000fe200078e0282 */
[----:B------:R-:W-:-:S03]  /*55e0*/  LOP3.LUT R101, R0, 0x6, RZ, 0xfc, !PT ;  /* 0x0000000600657812 */ /* 0x000fc600078efcff */
[--C-:B------:R-:W-:Y:S01]  /*55f0*/  IMAD.WIDE R142, R103, 0x2, R130.reuse ;  /* 0x00000002678e7825 */ /* 0x100fe200078e0282 */
[C---:B------:R-:W-:Y:S01]  /*5600*/  LOP3.LUT R103, R0.reuse, 0x10, RZ, 0xfc, !PT ;  /* 0x0000001000677812 */ /* 0x040fe200078efcff */
[----:B------:R1:W3:Y:S02]  /*5610*/  @!P3 LDG.E.U16 R141, desc[UR14][R134.64] ;  /* 0x0000000e868db981 */ /* 0x0002e4000c1e1500 */
[----:B------:R-:W-:Y:S01]  /*5620*/  IMAD R101, R101, UR5, RZ ;  /* 0x0000000565657c24 */ /* 0x000fe2000f8e02ff */
[----:B------:R-:W-:Y:S01]  /*5630*/  ISETP.GE.AND P3, PT, R103, UR16, PT ;  /* 0x0000001067007c0c */ /* 0x000fe2000bf66270 */
[----:B------:R-:W-:Y:S01]  /*5640*/  ULDC UR5, c[0x0][0x238] ;  /* 0x00008e0000057ab9 */ /* 0x000fe20000000800 */
[----:B------:R-:W4:Y:S01]  /*5650*/  S2R R103, SR_TID.X ;  /* 0x0000000000677919 */ /* 0x000f220000002100 */
[----:B------:R-:W-:Y:S01]  /*5660*/  IMAD.WIDE R136, R101, 0x2, R130 ;  /* 0x0000000265887825 */ /* 0x000fe200078e0282 */
[----:B------:R-:W-:Y:S01]  /*5670*/  LOP3.LUT R101, R0, 0xc, RZ, 0xfc, !PT ;  /* 0x0000000c00657812 */ /* 0x000fe200078efcff */
[----:B------:R4:W3:Y:S03]  /*5680*/  @!P5 LDG.E.U16 R97, desc[UR14][R142.64] ;  /* 0x0000000e8e61d981 */ /* 0x0008e6000c1e1500 */
[----:B------:R-:W-:-:S02]  /*5690*/  ISETP.GE.AND P2, PT, R101, UR16, PT ;  /* 0x0000001065007c0c */ /* 0x000fc4000bf46270 */
[----:B------:R-:W-:Y:S01]  /*56a0*/  LOP3.LUT R101, R0, 0xa, RZ, 0xfc, !PT ;  /* 0x0000000a00657812 */ /* 0x000fe200078efcff */
[----:B------:R-:W3:Y:S04]  /*56b0*/  @!P4 LDG.E.U16 R138, desc[UR14][R136.64] ;  /* 0x0000000e888ac981 */ /* 0x000ee8000c1e1500 */
[----:B------:R-:W-:Y:S01]  /*56c0*/  IMAD R101, R101, UR4, RZ ;  /* 0x0000000465657c24 */ /* 0x000fe2000f8e02ff */
[----:B------:R-:W-:-:S03]  /*56d0*/  ULDC UR4, c[0x0][0x238] ;  /* 0x00008e0000047ab9 */ /* 0x000fc60000000800 */
[----:B0-----:R-:W-:Y:S01]  /*56e0*/  IMAD.WIDE R132, R101, 0x2, R130 ;  /* 0x0000000265847825 */ /* 0x001fe200078e0282 */
[----:B------:R-:W-:-:S04]  /*56f0*/  LOP3.LUT R101, R0, 0xc, RZ, 0xfc, !PT ;  /* 0x0000000c00657812 */ /* 0x000fc800078efcff */
[----:B------:R0:W3:Y:S01]  /*5700*/  @!P1 LDG.E.U16 R107, desc[UR14][R132.64] ;  /* 0x0000000e846b9981 */ /* 0x0000e2000c1e1500 */
[----:B------:R-:W-:Y:S01]  /*5710*/  IMAD R101, R101, UR5, RZ ;  /* 0x0000000565657c24 */ /* 0x000fe2000f8e02ff */
[----:B------:R-:W-:-:S03]  /*5720*/  ULDC UR5, c[0x0][0x238] ;  /* 0x00008e0000057ab9 */ /* 0x000fc60000000800 */
[----:B-1----:R-:W-:Y:S01]  /*5730*/  IMAD.WIDE R134, R101, 0x2, R130 ;  /* 0x0000000265867825 */ /* 0x002fe200078e0282 */
[C---:B------:R-:W-:Y:S02]  /*5740*/  LOP3.LUT R101, R0.reuse, 0x14, RZ, 0xfc, !PT ;  /* 0x0000001400657812 */ /* 0x040fe400078efcff */
[----:B----4-:R-:W-:Y:S02]  /*5750*/  LEA.HI R111, R103, 0xe, RZ, 0x1a ;  /* 0x0000000e676f7811 */ /* 0x010fe400078fd0ff */
[----:B------:R1:W4:Y:S01]  /*5760*/  @!P2 LDG.E.U16 R140, desc[UR14][R134.64] ;  /* 0x0000000e868ca981 */ /* 0x000322000c1e1500 */
[----:B------:R-:W-:Y:S02]  /*5770*/  ISETP.GE.AND P4, PT, R101, UR16, PT ;  /* 0x0000001065007c0c */ /* 0x000fe4000bf86270 */
[----:B------:R-:W-:Y:S01]  /*5780*/  LOP3.LUT R101, R0, 0x10, RZ, 0xfc, !PT ;  /* 0x0000001000657812 */ /* 0x000fe200078efcff */
[----:B------:R-:W-:Y:S01]  /*5790*/  IMAD R111, R111, UR4, RZ ;  /* 0x000000046f6f7c24 */ /* 0x000fe2000f8e02ff */
[----:B------:R-:W-:-:S03]  /*57a0*/  ULDC UR4, c[0x0][0x238] ;  /* 0x00008e0000047ab9 */ /* 0x000fc60000000800 */
[----:B------:R-:W-:Y:S01]  /*57b0*/  IMAD R101, R101, UR4, RZ ;  /* 0x0000000465657c24 */ /* 0x000fe2000f8e02ff */
[C---:B------:R-:W-:Y:S01]  /*57c0*/  LOP3.LUT R103, R0.reuse, 0x12, RZ, 0xfc, !PT ;  /* 0x0000001200677812 */ /* 0x040fe200078efcff */
[--C-:B------:R-:W-:Y:S01]  /*57d0*/  IMAD.WIDE R142, R111, 0x2, R130.reuse ;  /* 0x000000026f8e7825 */ /* 0x100fe200078e0282 */
[C---:B------:R-:W-:Y:S01]  /*57e0*/  LOP3.LUT R111, R0.reuse, 0x14, RZ, 0xfc, !PT ;  /* 0x00000014006f7812 */ /* 0x040fe200078efcff */
[----:B------:R-:W-:Y:S02]  /*57f0*/  ULDC UR4, c[0x0][0x238] ;  /* 0x00008e0000047ab9 */ /* 0x000fe40000000800 */
[----:B0-----:R-:W-:Y:S01]  /*5800*/  IMAD.WIDE R132, R101, 0x2, R130 ;  /* 0x0000000265847825 */ /* 0x001fe200078e0282 */
[C---:B------:R-:W-:Y:S02]  /*5810*/  LOP3.LUT R101, R0.reuse, 0x12, RZ, 0xfc, !PT ;  /* 0x0000001200657812 */ /* 0x040fe400078efcff */
[----:B------:R-:W-:Y:S01]  /*5820*/  PRMT R137, RZ, 0x7610, R137 ;  /* 0x00007610ff897816 */ /* 0x000fe20000000089 */
[----:B------:R-:W-:Y:S01]  /*5830*/  IMAD R111, R111, UR4, RZ ;  /* 0x000000046f6f7c24 */ /* 0x000fe2000f8e02ff */
[----:B------:R-:W-:Y:S01]  /*5840*/  ISETP.GE.AND P1, PT, R103, UR16, PT ;  /* 0x0000001067007c0c */ /* 0x000fe2000bf26270 */
[----:B------:R-:W-:Y:S01]  /*5850*/  IMAD R101, R101, UR5, RZ ;  /* 0x0000000565657c24 */ /* 0x000fe2000f8e02ff */
[----:B------:R-:W-:Y:S01]  /*5860*/  PRMT R95, RZ, 0x7610, R95 ;  /* 0x00007610ff5f7816 */ /* 0x000fe2000000005f */
[----:B------:R-:W-:Y:S01]  /*5870*/  ULDC UR4, c[0x0][0x238] ;  /* 0x00008e0000047ab9 */ /* 0x000fe20000000800 */
[----:B------:R0:W4:Y:S01]  /*5880*/  @!P0 LDG.E.U16 R137, desc[UR14][R142.64] ;  /* 0x0000000e8e898981 */ /* 0x000122000c1e1500 */
[--C-:B-1----:R-:W-:Y:S01]  /*5890*/  IMAD.WIDE R134, R101, 0x2, R130.reuse ;  /* 0x0000000265867825 */ /* 0x102fe200078e0282 */
[C---:B------:R-:W-:Y:S01]  /*58a0*/  LOP3.LUT R101, R0.reuse, 0x18, RZ, 0xfc, !PT ;  /* 0x0000001800657812 */ /* 0x040fe200078efcff */
[----:B------:R-:W-:Y:S01]  /*58b0*/  ULDC UR5, c[0x0][0x238] ;  /* 0x00008e0000057ab9 */ /* 0x000fe20000000800 */
[C---:B------:R-:W-:Y:S01]  /*58c0*/  LOP3.LUT R103, R0.reuse, 0x16, RZ, 0xfc, !PT ;  /* 0x0000001600677812 */ /* 0x040fe200078efcff */
[----:B------:R-:W3:Y:S01]  /*58d0*/  @!P3 LDG.E.U16 R109, desc[UR14][R132.64] ;  /* 0x0000000e846db981 */ /* 0x000ee2000c1e1500 */
[----:B------:R-:W-:Y:S01]  /*58e0*/  ISETP.GE.AND P2, PT, R101, UR16, PT ;  /* 0x0000001065007c0c */ /* 0x000fe2000bf46270 */
[----:B0-----:R-:W-:Y:S01]  /*58f0*/  IMAD.WIDE R142, R111, 0x2, R130 ;  /* 0x000000026f8e7825 */ /* 0x001fe200078e0282 */
[----:B------:R-:W-:Y:S01]  /*5900*/  LOP3.LUT R111, R0, 0x18, RZ, 0xfc, !PT ;  /* 0x00000018006f7812 */ /* 0x000fe200078efcff */
[----:B------:R0:W4:Y:S01]  /*5910*/  @!P1 LDG.E.U16 R95, desc[UR14][R134.64] ;  /* 0x0000000e865f9981 */ /* 0x000122000c1e1500 */
[----:B------:R-:W-:-:S03]  /*5920*/  ISETP.GE.AND P0, PT, R103, UR16, PT ;  /* 0x0000001067007c0c */ /* 0x000fc6000bf06270 */
[----:B------:R-:W-:Y:S01]  /*5930*/  IMAD R111, R111, UR4, RZ ;  /* 0x000000046f6f7c24 */ /* 0x000fe2000f8e02ff */
[C---:B------:R-:W-:Y:S01]  /*5940*/  LOP3.LUT R103, R0.reuse, 0x20, RZ, 0xfc, !PT ;  /* 0x0000002000677812 */ /* 0x040fe200078efcff */
[----:B------:R-:W-:Y:S01]  /*5950*/  IMAD R125, R125, UR5, RZ ;  /* 0x000000057d7d7c24 */ /* 0x000fe2000f8e02ff */
[----:B------:R-:W-:Y:S01]  /*5960*/  LEA.HI R101, R175, 0x3e, RZ, 0x1a ;  /* 0x0000003eaf657811 */ /* 0x000fe200078fd0ff */
[----:B------:R-:W-:Y:S01]  /*5970*/  ULDC UR4, c[0x0][0x238] ;  /* 0x00008e0000047ab9 */ /* 0x000fe20000000800 */
[--C-:B0-----:R-:W-:Y:S01]  /*5980*/  IMAD.WIDE R134, R111, 0x2, R130.reuse ;  /* 0x000000026f867825 */ /* 0x101fe200078e0282 */
[----:B------:R-:W-:Y:S01]  /*5990*/  LOP3.LUT R111, R0, 0x20, RZ, 0xfc, !PT ;  /* 0x00000020006f7812 */ /* 0x000fe200078efcff */
[----:B------:R-:W-:Y:S01]  /*59a0*/  ULDC UR5, c[0x0][0x238] ;  /* 0x00008e0000057ab9 */ /* 0x000fe20000000800 */
[----:B------:R-:W-:Y:S01]  /*59b0*/  ISETP.GE.AND P1, PT, R103, UR16, PT ;  /* 0x0000001067007c0c */ /* 0x000fe2000bf26270 */
[----:B------:R-:W-:Y:S01]  /*59c0*/  IMAD.WIDE R132, R125, 0x2, R130 ;  /* 0x000000027d847825 */ /* 0x000fe200078e0282 */
[----:B------:R-:W-:Y:S01]  /*59d0*/  PRMT R136, RZ, 0x7610, R136 ;  /* 0x00007610ff887816 */ /* 0x000fe20000000088 */
[----:B------:R0:W4:Y:S01]  /*59e0*/  @!P2 LDG.E.U16 R113, desc[UR14][R134.64] ;  /* 0x0000000e8671a981 */ /* 0x000122000c1e1500 */
[----:B------:R-:W-:Y:S01]  /*59f0*/  ISETP.GE.AND P3, PT, R101, UR16, PT ;  /* 0x0000001065007c0c */ /* 0x000fe2000bf66270 */
[----:B------:R-:W-:Y:S01]  /*5a00*/  IMAD R111, R111, UR4, RZ ;  /* 0x000000046f6f7c24 */ /* 0x000fe2000f8e02ff */
[----:B------:R-:W-:Y:S01]  /*5a10*/  LEA.HI R103, R175, 0x1e, RZ, 0x1a ;  /* 0x0000001eaf677811 */ /* 0x000fe200078fd0ff */
[----:B------:R-:W-:Y:S01]  /*5a20*/  ULDC UR4, c[0x0][0x238] ;  /* 0x00008e0000047ab9 */ /* 0x000fe20000000800 */
[----:B------:R1:W4:Y:S01]  /*5a30*/  @!P0 LDG.E.U16 R136, desc[UR14][R132.64] ;  /* 0x0000000e84888981 */ /* 0x000322000c1e1500 */
[----:B0-----:R-:W-:Y:S01]  /*5a40*/  IMAD R134, R101, UR17, RZ ;  /* 0x0000001165867c24 */ /* 0x001fe2000f8e02ff */
[----:B------:R-:W-:Y:S01]  /*5a50*/  LEA.HI R101, R175, 0x2e, RZ, 0x1a ;  /* 0x0000002eaf657811 */ /* 0x000fe200078fd0ff */
[----:B-1----:R-:W-:-:S03]  /*5a60*/  IMAD.WIDE R132, R111, 0x2, R130 ;  /* 0x000000026f847825 */ /* 0x002fc600078e0282 */
[----:B------:R-:W-:Y:S02]  /*5a70*/  ISETP.GE.AND P2, PT, R101, UR16, PT ;  /* 0x0000001065007c0c */ /* 0x000fe4000bf46270 */
[----:B------:R0:W3:Y:S01]  /*5a80*/  @!P1 LDG.E.U16 R117, desc[UR14][R132.64] ;  /* 0x0000000e84759981 */ /* 0x0000e2000c1e1500 */
[----:B------:R-:W-:Y:S01]  /*5a90*/  ISETP.GE.AND P0, PT, R103, UR16, PT ;  /* 0x0000001067007c0c */ /* 0x000fe2000bf06270 */
[----:B------:R-:W-:Y:S01]  /*5aa0*/  IMAD.WIDE R134, R134, 0x2, R130 ;  /* 0x0000000286867825 */ /* 0x000fe200078e0282 */
[----:B------:R-:W-:-:S04]  /*5ab0*/  LOP3.LUT R111, R0, 0x28, RZ, 0xfc, !PT ;  /* 0x00000028006f7812 */ /* 0x000fc800078efcff */
[----:B------:R1:W4:Y:S01]  /*5ac0*/  @!P3 LDG.E.U16 R127, desc[UR14][R134.64] ;  /* 0x0000000e867fb981 */ /* 0x000322000c1e1500 */
[----:B0-----:R-:W-:Y:S01]  /*5ad0*/  IMAD R132, R101, UR17, RZ ;  /* 0x0000001165847c24 */ /* 0x001fe2000f8e02ff */
[----:B------:R-:W-:-:S03]  /*5ae0*/  LOP3.LUT R101, R0, 0x28, RZ, 0xfc, !PT ;  /* 0x0000002800657812 */ /* 0x000fc600078efcff */
[----:B------:R-:W-:Y:S01]  /*5af0*/  IMAD.WIDE R132, R132, 0x2, R130 ;  /* 0x0000000284847825 */ /* 0x000fe200078e0282 */
[----:B------:R-:W-:-:S03]  /*5b00*/  ISETP.GE.AND P1, PT, R101, UR16, PT ;  /* 0x0000001065007c0c */ /* 0x000fc6000bf26270 */
[----:B------:R-:W-:Y:S01]  /*5b10*/  IMAD R101, R103, UR17, RZ ;  /* 0x0000001167657c24 */ /* 0x000fe2000f8e02ff */
[----:B------:R0:W4:Y:S01]  /*5b20*/  @!P2 LDG.E.U16 R129, desc[UR14][R132.64] ;  /* 0x0000000e8481a981 */ /* 0x000122000c1e1500 */
[----:B-1----:R-:W-:Y:S01]  /*5b30*/  PRMT R135, RZ, 0x7610, R135 ;  /* 0x00007610ff877816 */ /* 0x002fe20000000087 */
[----:B------:R-:W-:Y:S01]  /*5b40*/  IMAD R111, R111, UR4, RZ ;  /* 0x000000046f6f7c24 */ /* 0x000fe2000f8e02ff */
[C---:B------:R-:W-:Y:S01]  /*5b50*/  LOP3.LUT R103, R0.reuse, 0x30, RZ, 0xfc, !PT ;  /* 0x0000003000677812 */ /* 0x040fe200078efcff */
[----:B------:R-:W-:Y:S01]  /*5b60*/  ULDC UR4, c[0x0][0x238] ;  /* 0x00008e0000047ab9 */ /* 0x000fe20000000800 */
[----:B------:R-:W-:Y:S01]  /*5b70*/  LOP3.LUT R125, R0, 0x30, RZ, 0xfc, !PT ;  /* 0x00000030007d7812 */ /* 0x000fe200078efcff */
[----:B0-----:R-:W-:Y:S01]  /*5b80*/  IMAD.WIDE R132, R101, 0x2, R130 ;  /* 0x0000000265847825 */ /* 0x001fe200078e0282 */
[----:B------:R-:W-:-:S04]  /*5b90*/  ISETP.GE.AND P2, PT, R103, UR16, PT ;  /* 0x0000001067007c0c */ /* 0x000fc8000bf46270 */
[----:B------:R0:W4:Y:S01]  /*5ba0*/  @!P0 LDG.E.U16 R135, desc[UR14][R132.64] ;  /* 0x0000000e84878981 */ /* 0x000122000c1e1500 */
[----:B------:R-:W-:Y:S01]  /*5bb0*/  IMAD R125, R125, UR4, RZ ;  /* 0x000000047d7d7c24 */ /* 0x000fe2000f8e02ff */
[----:B------:R-:W-:Y:S01]  /*5bc0*/  ULDC UR4, c[0x0][0x238] ;  /* 0x00008e0000047ab9 */ /* 0x000fe20000000800 */
[----:B0-----:R-:W-:Y:S01]  /*5bd0*/  IMAD.WIDE R132, R111, 0x2, R130 ;  /* 0x000000026f847825 */ /* 0x001fe200078e0282 */
[----:B------:R-:W-:-:S04]  /*5be0*/  LOP3.LUT R111, R0, 0x1a, RZ, 0xfc, !PT ;  /* 0x0000001a006f7812 */ /* 0x000fc800078efcff */
[C---:B------:R-:W-:Y:S01]  /*5bf0*/  ISETP.GE.AND P0, PT, R111.reuse, UR16, PT ;  /* 0x000000106f007c0c */ /* 0x040fe2000bf06270 */
[----:B------:R0:W4:Y:S01]  /*5c00*/  @!P1 LDG.E.U16 R167, desc[UR14][R132.64] ;  /* 0x0000000e84a79981 */ /* 0x000122000c1e1500 */
[----:B------:R-:W-:Y:S01]  /*5c10*/  IMAD R111, R111, UR4, RZ ;  /* 0x000000046f6f7c24 */ /* 0x000fe2000f8e02ff */
[C---:B------:R-:W-:Y:S01]  /*5c20*/  LOP3.LUT R101, R0.reuse, 0x38, RZ, 0xfc, !PT ;  /* 0x0000003800657812 */ /* 0x040fe200078efcff */
[----:B------:R-:W-:Y:S01]  /*5c30*/  ULDC UR4, c[0x0][0x238] ;  /* 0x00008e0000047ab9 */ /* 0x000fe20000000800 */
[--C-:B0-----:R-:W-:Y:S01]  /*5c40*/  IMAD.WIDE R132, R125, 0x2, R130.reuse ;  /* 0x000000027d847825 */ /* 0x101fe200078e0282 */
[C---:B------:R-:W-:Y:S02]  /*5c50*/  LOP3.LUT R125, R0.reuse, 0x38, RZ, 0xfc, !PT ;  /* 0x00000038007d7812 */ /* 0x040fe400078efcff */
[----:B------:R-:W-:Y:S02]  /*5c60*/  ISETP.GE.AND P1, PT, R101, UR16, PT ;  /* 0x0000001065007c0c */ /* 0x000fe4000bf26270 */
[----:B------:R0:W4:Y:S01]  /*5c70*/  @!P2 LDG.E.U16 R123, desc[UR14][R132.64] ;  /* 0x0000000e847ba981 */ /* 0x000122000c1e1500 */
[----:B------:R-:W-:Y:S01]  /*5c80*/  IMAD R125, R125, UR4, RZ ;  /* 0x000000047d7d7c24 */ /* 0x000fe2000f8e02ff */
[C---:B------:R-:W-:Y:S01]  /*5c90*/  LOP3.LUT R101, R0.reuse, 0x22, RZ, 0xfc, !PT ;  /* 0x0000002200657812 */ /* 0x040fe200078efcff */
[----:B------:R-:W-:Y:S01]  /*5ca0*/  ULDC UR4, c[0x0][0x238] ;  /* 0x00008e0000047ab9 */ /* 0x000fe20000000800 */
[----:B0-----:R-:W-:Y:S01]  /*5cb0*/  IMAD.WIDE R132, R111, 0x2, R130 ;  /* 0x000000026f847825 */ /* 0x001fe200078e0282 */
[----:B------:R-:W-:-:S04]  /*5cc0*/  LOP3.LUT R111, R0, 0x1c, RZ, 0xfc, !PT ;  /* 0x0000001c006f7812 */ /* 0x000fc800078efcff */
[----:B------:R0:W4:Y:S01]  /*5cd0*/  @!P0 LDG.E.U16 R153, desc[UR14][R132.64] ;  /* 0x0000000e84998981 */ /* 0x000122000c1e1500 */
[----:B------:R-:W-:Y:S02]  /*5ce0*/  ISETP.GE.AND P0, PT, R111, UR16, PT ;  /* 0x000000106f007c0c */ /* 0x000fe4000bf06270 */
[C---:B------:R-:W-:Y:S01]  /*5cf0*/  LOP3.LUT R111, R0.reuse, 0x22, RZ, 0xfc, !PT ;  /* 0x00000022006f7812 */ /* 0x040fe200078efcff */
[----:B0-----:R-:W-:Y:S01]  /*5d00*/  IMAD.WIDE R132, R125, 0x2, R130 ;  /* 0x000000027d847825 */ /* 0x001fe200078e0282 */
[----:B------:R-:W-:-:S04]  /*5d10*/  LOP3.LUT R125, R0, 0x1c, RZ, 0xfc, !PT ;  /* 0x0000001c007d7812 */ /* 0x000fc800078efcff */
[----:B------:R0:W4:Y:S01]  /*5d20*/  @!P1 LDG.E.U16 R169, desc[UR14][R132.64] ;  /* 0x0000000e84a99981 */ /* 0x000122000c1e1500 */
[----:B------:R-:W-:Y:S01]  /*5d30*/  IMAD R125, R125, UR5, RZ ;  /* 0x000000057d7d7c24 */ /* 0x000fe2000f8e02ff */
[----:B------:R-:W-:Y:S01]  /*5d40*/  ISETP.GE.AND P1, PT, R101, UR16, PT ;  /* 0x0000001065007c0c */ /* 0x000fe2000bf26270 */
[----:B------:R-:W-:Y:S01]  /*5d50*/  IMAD R111, R111, UR4, RZ ;  /* 0x000000046f6f7c24 */ /* 0x000fe2000f8e02ff */
[C---:B------:R-:W-:Y:S01]  /*5d60*/  LOP3.LUT R101, R0.reuse, 0x24, RZ, 0xfc, !PT ;  /* 0x0000002400657812 */ /* 0x040fe200078efcff */
[----:B------:R-:W-:Y:S01]  /*5d70*/  ULDC UR5, c[0x0][0x238] ;  /* 0x00008e0000057ab9 */ /* 0x000fe20000000800 */
[----:B------:R-:W-:Y:S01]  /*5d80*/  ULDC UR4, c[0x0][0x238] ;  /* 0x00008e0000047ab9 */ /* 0x000fe20000000800 */
[----:B0-----:R-:W-:Y:S01]  /*5d90*/  IMAD.WIDE R132, R125, 0x2, R130 ;  /* 0x000000027d847825 */ /* 0x001fe200078e0282 */
[----:B------:R-:W-:-:S04]  /*5da0*/  LOP3.LUT R125, R0, 0x24, RZ, 0xfc, !PT ;  /* 0x00000024007d7812 */ /* 0x000fc800078efcff */
[----:B------:R0:W4:Y:S01]  /*5db0*/  @!P0 LDG.E.U16 R144, desc[UR14][R132.64] ;  /* 0x0000000e84908981 */ /* 0x000122000c1e1500 */
[----:B------:R-:W-:Y:S02]  /*5dc0*/  ISETP.GE.AND P0, PT, R101, UR16, PT ;  /* 0x0000001065007c0c */ /* 0x000fe4000bf06270 */
[C---:B------:R-:W-:Y:S01]  /*5dd0*/  LOP3.LUT R101, R0.reuse, 0x26, RZ, 0xfc, !PT ;  /* 0x0000002600657812 */ /* 0x040fe200078efcff */
[----:B------:R-:W-:Y:S01]  /*5de0*/  IMAD R125, R125, UR5, RZ ;  /* 0x000000057d7d7c24 */ /* 0x000fe2000f8e02ff */
[----:B------:R-:W-:Y:S01]  /*5df0*/  PRMT R134, RZ, 0x7610, R134 ;  /* 0x00007610ff867816 */ /* 0x000fe20000000086 */
[----:B------:R-:W-:Y:S01]  /*5e00*/  ULDC UR5, c[0x0][0x238] ;  /* 0x00008e0000057ab9 */ /* 0x000fe20000000800 */
[----:B0-----:R-:W-:Y:S01]  /*5e10*/  IMAD.WIDE R132, R111, 0x2, R130 ;  /* 0x000000026f847825 */ /* 0x001fe200078e0282 */
[----:B------:R-:W-:-:S04]  /*5e20*/  LOP3.LUT R111, R0, 0x26, RZ, 0xfc, !PT ;  /* 0x00000026006f7812 */ /* 0x000fc800078efcff */
[----:B------:R0:W4:Y:S01]  /*5e30*/  @!P1 LDG.E.U16 R159, desc[UR14][R132.64] ;  /* 0x0000000e849f9981 */ /* 0x000122000c1e1500 */
[----:B------:R-:W-:Y:S01]  /*5e40*/  ISETP.GE.AND P1, PT, R101, UR16, PT ;  /* 0x0000001065007c0c */ /* 0x000fe2000bf26270 */
        /* <DEDUP_REMOVED lines=8> */
[----:B------:R-:W-:Y:S01]  /*5ed0*/  IMAD R125, R125, UR5, RZ ;  /* 0x000000057d7d7c24 */ /* 0x000fe2000f8e02ff */
[----:B------:R-:W-:Y:S01]  /*5ee0*/  ULDC UR5, c[0x0][0x238] ;  /* 0x00008e0000057ab9 */ /* 0x000fe20000000800 */
[----:B0-----:R-:W-:Y:S01]  /*5ef0*/  IMAD.WIDE R132, R111, 0x2, R130 ;  /* 0x000000026f847825 */ /* 0x001fe200078e0282 */
[----:B------:R-:W-:-:S04]  /*5f00*/  LOP3.LUT R111, R0, 0x32, RZ, 0xfc, !PT ;  /* 0x00000032006f7812 */ /* 0x000fc800078efcff */
[----:B------:R0:W4:Y:S01]  /*5f10*/  @!P1 LDG.E.U16 R134, desc[UR14][R132.64] ;  /* 0x0000000e84869981 */ /* 0x000122000c1e1500 */
[----:B------:R-:W-:Y:S01]  /*5f20*/  ISETP.GE.AND P1, PT, R101, UR16, PT ;  /* 0x0000001065007c0c */ /* 0x000fe2000bf26270 */
[----:B------:R-:W-:Y:S02]  /*5f30*/  IMAD R111, R111, UR4, RZ ;  /* 0x000000046f6f7c24 */ /* 0x000fe4000f8e02ff */
[----:B0-----:R-:W-:Y:S01]  /*5f40*/  IMAD.WIDE R132, R125, 0x2, R130 ;  /* 0x000000027d847825 */ /* 0x001fe200078e0282 */
[----:B------:R-:W-:Y:S01]  /*5f50*/  LOP3.LUT R101, R0, 0x3a, RZ, 0xfc, !PT ;  /* 0x0000003a00657812 */ /* 0x000fe200078efcff */
[----:B------:R-:W-:-:S03]  /*5f60*/  ULDC UR4, c[0x0][0x238] ;  /* 0x00008e0000047ab9 */ /* 0x000fc60000000800 */
[----:B------:R0:W4:Y:S01]  /*5f70*/  @!P0 LDG.E.U16 R161, desc[UR14][R132.64] ;  /* 0x0000000e84a18981 */ /* 0x000122000c1e1500 */
[----:B------:R-:W-:Y:S01]  /*5f80*/  LOP3.LUT R125, R0, 0x3a, RZ, 0xfc, !PT ;  /* 0x0000003a007d7812 */ /* 0x000fe200078efcff */
[----:B0-----:R-:W-:-:S05]  /*5f90*/  IMAD.WIDE R132, R111, 0x2, R130 ;  /* 0x000000026f847825 */ /* 0x001fca00078e0282 */
[----:B------:R0:W4:Y:S01]  /*5fa0*/  @!P1 LDG.E.U16 R163, desc[UR14][R132.64] ;  /* 0x0000000e84a39981 */ /* 0x000122000c1e1500 */
[----:B------:R-:W-:Y:S02]  /*5fb0*/  ISETP.GE.AND P1, PT, R101, UR16, PT ;  /* 0x0000001065007c0c */ /* 0x000fe4000bf26270 */
[C---:B------:R-:W-:Y:S01]  /*5fc0*/  LOP3.LUT R101, R0.reuse, 0x2c, RZ, 0xfc, !PT ;  /* 0x0000002c00657812 */ /* 0x040fe200078efcff */
[----:B------:R-:W-:Y:S01]  /*5fd0*/  IMAD R125, R125, UR5, RZ ;  /* 0x000000057d7d7c24 */ /* 0x000fe2000f8e02ff */
[----:B------:R-:W-:Y:S01]  /*5fe0*/  LOP3.LUT R111, R0, 0x2c, RZ, 0xfc, !PT ;  /* 0x0000002c006f7812 */ /* 0x000fe200078efcff */
[----:B------:R-:W-:Y:S01]  /*5ff0*/  ULDC UR5, c[0x0][0x238] ;  /* 0x00008e0000057ab9 */ /* 0x000fe20000000800 */
[----:B------:R-:W-:Y:S01]  /*6000*/  ISETP.GE.AND P0, PT, R101, UR16, PT ;  /* 0x0000001065007c0c */ /* 0x000fe2000bf06270 */
[----:B0-----:R-:W-:-:S04]  /*6010*/  IMAD.WIDE R132, R125, 0x2, R130 ;  /* 0x000000027d847825 */ /* 0x001fc800078e0282 */
[----:B------:R-:W-:Y:S02]  /*6020*/  IMAD R111, R111, UR4, RZ ;  /* 0x000000046f6f7c24 */ /* 0x000fe4000f8e02ff */
[----:B------:R0:W4:Y:S01]  /*6030*/  @!P1 LDG.E.U16 R165, desc[UR14][R132.64] ;  /* 0x0000000e84a59981 */ /* 0x000122000c1e1500 */
[----:B------:R-:W-:Y:S01]  /*6040*/  LOP3.LUT R101, R0, 0x34, RZ, 0xfc, !PT ;  /* 0x0000003400657812 */ /* 0x000fe200078efcff */
[----:B------:R-:W-:Y:S01]  /*6050*/  ULDC UR4, c[0x0][0x238] ;  /* 0x00008e0000047ab9 */ /* 0x000fe20000000800 */
[----:B0-----:R-:W-:-:S05]  /*6060*/  IMAD.WIDE R132, R111, 0x2, R130 ;  /* 0x000000026f847825 */ /* 0x001fca00078e0282 */
[----:B------:R0:W4:Y:S01]  /*6070*/  @!P0 LDG.E.U16 R151, desc[UR14][R132.64] ;  /* 0x0000000e84978981 */ /* 0x000122000c1e1500 */
[----:B------:R-:W-:Y:S02]  /*6080*/  ISETP.GE.AND P0, PT, R101, UR16, PT ;  /* 0x0000001065007c0c */ /* 0x000fe4000bf06270 */
[C---:B------:R-:W-:Y:S02]  /*6090*/  LOP3.LUT R101, R0.reuse, 0x36, RZ, 0xfc, !PT ;  /* 0x0000003600657812 */ /* 0x040fe400078efcff */
[C---:B------:R-:W-:Y:S02]  /*60a0*/  LOP3.LUT R125, R0.reuse, 0x34, RZ, 0xfc, !PT ;  /* 0x00000034007d7812 */ /* 0x040fe400078efcff */
[----:B------:R-:W-:Y:S02]  /*60b0*/  ISETP.GE.AND P1, PT, R101, UR16, PT ;  /* 0x0000001065007c0c */ /* 0x000fe4000bf26270 */
[C---:B------:R-:W-:Y:S02]  /*60c0*/  LOP3.LUT R111, R0.reuse, 0x36, RZ, 0xfc, !PT ;  /* 0x00000036006f7812 */ /* 0x040fe400078efcff */
[----:B------:R-:W-:-:S02]  /*60d0*/  LOP3.LUT R101, R0, 0x3c, RZ, 0xfc, !PT ;  /* 0x0000003c00657812 */ /* 0x000fc400078efcff */
[----:B------:R-:W4:Y:S01]  /*60e0*/  LDL.LU R0, [R1+0x3c] ;  /* 0x00003c0001007983 */ /* 0x000f220000300800 */
[----:B------:R-:W-:Y:S01]  /*60f0*/  IMAD R125, R125, UR5, RZ ;  /* 0x000000057d7d7c24 */ /* 0x000fe2000f8e02ff */
[----:B------:R-:W-:Y:S01]  /*6100*/  PRMT R149, RZ, 0x7610, R149 ;  /* 0x00007610ff957816 */ /* 0x000fe20000000095 */
[----:B------:R-:W-:Y:S01]  /*6110*/  IMAD R111, R111, UR4, RZ ;  /* 0x000000046f6f7c24 */ /* 0x000fe2000f8e02ff */
[----:B------:R-:W-:Y:S01]  /*6120*/  PRMT R139, RZ, 0x7610, R139 ;  /* 0x00007610ff8b7816 */ /* 0x000fe2000000008b */
[----:B0-----:R-:W-:Y:S01]  /*6130*/  IMAD.WIDE R132, R125, 0x2, R130 ;  /* 0x000000027d847825 */ /* 0x001fe200078e0282 */
[----:B------:R-:W-:-:S04]  /*6140*/  ULDC UR4, c[0x0][0x238] ;  /* 0x00008e0000047ab9 */ /* 0x000fc80000000800 */
[----:B------:R0:W4:Y:S04]  /*6150*/  @!P0 LDG.E.U16 R149, desc[UR14][R132.64] ;  /* 0x0000000e84958981 */ /* 0x000128000c1e1500 */
[----:B------:R1:W4:Y:S01]  /*6160*/  @!P4 LDG.E.U16 R139, desc[UR14][R142.64] ;  /* 0x0000000e8e8bc981 */ /* 0x000322000c1e1500 */
[----:B0-----:R-:W-:Y:S02]  /*6170*/  IMAD.WIDE R132, R111, 0x2, R130 ;  /* 0x000000026f847825 */ /* 0x001fe400078e0282 */
[----:B------:R-:W0:Y:S01]  /*6180*/  S2R R111, SR_TID.X ;  /* 0x00000000006f7919 */ /* 0x000e220000002100 */
[----:B-1----:R-:W-:-:S06]  /*6190*/  PRMT R142, RZ, 0x7610, R142 ;  /* 0x00007610ff8e7816 */ /* 0x002fcc000000008e */
[----:B------:R1:W4:Y:S01]  /*61a0*/  @!P1 LDG.E.U16 R142, desc[UR14][R132.64] ;  /* 0x0000000e848e9981 */ /* 0x000322000c1e1500 */
[----:B------:R-:W-:Y:S02]  /*61b0*/  ISETP.GE.AND P1, PT, R101, UR16, PT ;  /* 0x0000001065007c0c */ /* 0x000fe4000bf26270 */
[----:B------:R-:W-:Y:S02]  /*61c0*/  PRMT R155, RZ, 0x7610, R155 ;  /* 0x00007610ff9b7816 */ /* 0x000fe4000000009b */
[----:B0-----:R-:W-:-:S04]  /*61d0*/  SHF.R.U32.HI R111, RZ, 0x6, R111 ;  /* 0x00000006ff6f7819 */ /* 0x001fc8000001166f */
[----:B------:R-:W-:-:S04]  /*61e0*/  SGXT.U32 R111, R111, 0x1 ;  /* 0x000000016f6f781a */ /* 0x000fc80000000000 */
[----:B------:R-:W-:-:S05]  /*61f0*/  LOP3.LUT R111, R111, 0x3c, RZ, 0xfc, !PT ;  /* 0x0000003c6f6f7812 */ /* 0x000fca00078efcff */
[----:B------:R-:W-:-:S04]  /*6200*/  IMAD R111, R111, UR4, RZ ;  /* 0x000000046f6f7c24 */ /* 0x000fc8000f8e02ff */
[----:B-1----:R-:W-:-:S05]  /*6210*/  IMAD.WIDE R132, R111, 0x2, R130 ;  /* 0x000000026f847825 */ /* 0x002fca00078e0282 */
[----:B------:R0:W4:Y:S01]  /*6220*/  @!P1 LDG.E.U16 R155, desc[UR14][R132.64] ;  /* 0x0000000e849b9981 */ /* 0x000122000c1e1500 */
[----:B------:R-:W-:-:S04]  /*6230*/  LOP3.LUT R101, R175, 0x3f, RZ, 0xc0, !PT ;  /* 0x0000003faf657812 */ /* 0x000fc800078ec0ff */
[----:B------:R-:W-:Y:S02]  /*6240*/  ISETP.GE.AND P0, PT, R101, UR16, PT ;  /* 0x0000001065007c0c */ /* 0x000fe4000bf06270 */
[CC--:B------:R-:W-:Y:S02]  /*6250*/  IADD3 RZ, P1, R20.reuse, R3.reuse, RZ ;  /* 0x0000000314ff7210 */ /* 0x0c0fe40007f3e0ff */
[----:B------:R-:W-:Y:S01]  /*6260*/  PRMT R103, RZ, 0x7610, R103 ;  /* 0x00007610ff677816 */ /* 0x000fe20000000067 */
[----:B0-----:R-:W-:Y:S02]  /*6270*/  IMAD.IADD R132, R20, 0x1, R3 ;  /* 0x0000000114847824 */ /* 0x001fe400078e0203 */
[----:B------:R-:W-:Y:S01]  /*6280*/  IMAD.X R133, R218, 0x1, R2, P1 ;  /* 0x00000001da857824 */ /* 0x000fe200008e0602 */
[----:B------:R-:W-:Y:S01]  /*6290*/  BAR.SYNC.DEFER_BLOCKING 0x0 ;  /* 0x0000000000007b1d */ /* 0x000fe20000010000 */
[----:B------:R-:W-:Y:S02]  /*62a0*/  IADD3 RZ, P1, R19, R3, RZ ;  /* 0x0000000313ff7210 */ /* 0x000fe40007f3e0ff */
[----:B------:R-:W-:-:S02]  /*62b0*/  PRMT R143, RZ, 0x7610, R143 ;  /* 0x00007610ff8f7816 */ /* 0x000fc4000000008f */
[----:B------:R-:W-:Y:S02]  /*62c0*/  PRMT R121, RZ, 0x7610, R121 ;  /* 0x00007610ff797816 */ /* 0x000fe40000000079 */
[----:B------:R-:W-:Y:S01]  /*62d0*/  PRMT R105, RZ, 0x7610, R105 ;  /* 0x00007610ff697816 */ /* 0x000fe20000000069 */
[----:B------:R0:W4:Y:S02]  /*62e0*/  @!P0 LDG.E.U16 R103, desc[UR14][R132.64] ;  /* 0x0000000e84678981 */ /* 0x000124000c1e1500 */
[----:B0-----:R-:W-:Y:S02]  /*62f0*/  IMAD.IADD R132, R19, 0x1, R3 ;  /* 0x0000000113847824 */ /* 0x001fe400078e0203 */
[----:B------:R-:W-:Y:S01]  /*6300*/  IMAD.X R133, R216, 0x1, R2, P1 ;  /* 0x00000001d8857824 */ /* 0x000fe200008e0602 */
[----:B------:R-:W-:-:S04]  /*6310*/  IADD3 RZ, P1, R18, R3, RZ ;  /* 0x0000000312ff7210 */ /* 0x000fc80007f3e0ff */
[----:B------:R0:W4:Y:S02]  /*6320*/  @!P0 LDG.E.U16 R143, desc[UR14][R132.64] ;  /* 0x0000000e848f8981 */ /* 0x000124000c1e1500 */
[----:B0-----:R-:W-:Y:S02]  /*6330*/  IMAD.IADD R132, R18, 0x1, R3 ;  /* 0x0000000112847824 */ /* 0x001fe400078e0203 */
[----:B------:R-:W-:Y:S01]  /*6340*/  IMAD.X R133, R214, 0x1, R2, P1 ;  /* 0x00000001d6857824 */ /* 0x000fe200008e0602 */
[----:B------:R-:W-:-:S04]  /*6350*/  IADD3 RZ, P1, R17, R3, RZ ;  /* 0x0000000311ff7210 */ /* 0x000fc80007f3e0ff */
[----:B------:R0:W4:Y:S01]  /*6360*/  @!P0 LDG.E.U16 R121, desc[UR14][R132.64] ;  /* 0x0000000e84798981 */ /* 0x000122000c1e1500 */
[----:B------:R-:W-:Y:S01]  /*6370*/  PRMT R101, RZ, 0x7610, R101 ;  /* 0x00007610ff657816 */ /* 0x000fe20000000065 */
[----:B0-----:R-:W-:Y:S02]  /*6380*/  IMAD.IADD R132, R17, 0x1, R3 ;  /* 0x0000000111847824 */ /* 0x001fe400078e0203 */
[----:B------:R-:W-:Y:S01]  /*6390*/  IMAD.X R133, R212, 0x1, R2, P1 ;  /* 0x00000001d4857824 */ /* 0x000fe200008e0602 */
[----:B------:R-:W-:-:S04]  /*63a0*/  IADD3 RZ, P1, R16, R3, RZ ;  /* 0x0000000310ff7210 */ /* 0x000fc80007f3e0ff */
[----:B------:R0:W4:Y:S01]  /*63b0*/  @!P0 LDG.E.U16 R105, desc[UR14][R132.64] ;  /* 0x0000000e84698981 */ /* 0x000122000c1e1500 */
[----:B------:R-:W-:Y:S02]  /*63c0*/  SHF.R.S32.HI R125, RZ, 0x6, R175 ;  /* 0x00000006ff7d7819 */ /* 0x000fe400000114af */
[----:B------:R-:W-:Y:S01]  /*63d0*/  PRMT R147, RZ, 0x7610, R147 ;  /* 0x00007610ff937816 */ /* 0x000fe20000000093 */
[----:B0-----:R-:W-:Y:S02]  /*63e0*/  IMAD.IADD R132, R16, 0x1, R3 ;  /* 0x0000000110847824 */ /* 0x001fe400078e0203 */
[----:B------:R-:W-:Y:S01]  /*63f0*/  IMAD.X R133, R210, 0x1, R2, P1 ;  /* 0x00000001d2857824 */ /* 0x000fe200008e0602 */
[----:B------:R-:W-:-:S04]  /*6400*/  IADD3 RZ, P1, R15, R3, RZ ;  /* 0x000000030fff7210 */ /* 0x000fc80007f3e0ff */
[----:B------:R0:W4:Y:S01]  /*6410*/  @!P0 LDG.E.U16 R101, desc[UR14][R132.64] ;  /* 0x0000000e84658981 */ /* 0x000122000c1e1500 */
[----:B------:R-:W-:Y:S01]  /*6420*/  SGXT R125, R125, 0x1 ;  /* 0x000000017d7d781a */ /* 0x000fe20000000200 */
[----:B------:R-:W-:Y:S01]  /*6430*/  IMAD.SHL.U32 R111, R175, 0x2, RZ ;  /* 0x00000002af6f7824 */ /* 0x000fe200078e00ff */
[----:B------:R-:W-:Y:S01]  /*6440*/  PRMT R119, RZ, 0x7610, R119 ;  /* 0x00007610ff777816 */ /* 0x000fe20000000077 */
[----:B0-----:R-:W-:Y:S02]  /*6450*/  IMAD.IADD R132, R15, 0x1, R3 ;  /* 0x000000010f847824 */ /* 0x001fe400078e0203 */
[----:B------:R-:W-:Y:S01]  /*6460*/  IMAD.X R133, R208, 0x1, R2, P1 ;  /* 0x00000001d0857824 */ /* 0x000fe200008e0602 */
[----:B------:R-:W-:Y:S02]  /*6470*/  IADD3 RZ, P1, R14, R3, RZ ;  /* 0x000000030eff7210 */ /* 0x000fe40007f3e0ff */
[----:B------:R-:W-:Y:S02]  /*6480*/  LOP3.LUT R125, R125, 0x90, RZ, 0xc0, !PT ;  /* 0x000000907d7d7812 */ /* 0x000fe400078ec0ff */
[----:B------:R0:W4:Y:S02]  /*6490*/  @!P0 LDG.E.U16 R147, desc[UR14][R132.64] ;  /* 0x0000000e84938981 */ /* 0x000124000c1e1500 */
[----:B------:R-:W-:-:S02]  /*64a0*/  LOP3.LUT R125, R125, 0x7e, R111, 0x78, !PT ;  /* 0x0000007e7d7d7812 */ /* 0x000fc400078e786f */
[----:B------:R-:W-:Y:S01]  /*64b0*/  PRMT R111, RZ, 0x7610, R111 ;  /* 0x00007610ff6f7816 */ /* 0x000fe2000000006f */
[----:B0-----:R-:W-:Y:S02]  /*64c0*/  IMAD.IADD R132, R14, 0x1, R3 ;  /* 0x000000010e847824 */ /* 0x001fe400078e0203 */
[----:B------:R-:W-:Y:S01]  /*64d0*/  IMAD.X R133, R206, 0x1, R2, P1 ;  /* 0x00000001ce857824 */ /* 0x000fe200008e0602 */
[----:B------:R-:W-:-:S04]  /*64e0*/  IADD3 RZ, P1, R13, R3, RZ ;  /* 0x000000030dff7210 */ /* 0x000fc80007f3e0ff */
[----:B------:R0:W4:Y:S04]  /*64f0*/  @!P0 LDG.E.U16 R119, desc[UR14][R132.64] ;  /* 0x0000000e84778981 */ /* 0x000128000c1e1500 */
[----:B--2---:R1:W-:Y:S01]  /*6500*/  STS.U16 [R125+UR12+0x4000], R99 ;  /* 0x004000637d007988 */ /* 0x0043e2000800040c */
[----:B0-----:R-:W-:Y:S02]  /*6510*/  IMAD.IADD R132, R13, 0x1, R3 ;  /* 0x000000010d847824 */ /* 0x001fe400078e0203 */
[----:B------:R-:W-:Y:S01]  /*6520*/  IMAD.X R133, R184, 0x1, R2, P1 ;  /* 0x00000001b8857824 */ /* 0x000fe200008e0602 */
[----:B------:R-:W-:Y:S02]  /*6530*/  IADD3 RZ, P1, R12, R3, RZ ;  /* 0x000000030cff7210 */ /* 0x000fe40007f3e0ff */
[----:B-1----:R-:W-:-:S02]  /*6540*/  PRMT R99, RZ, 0x7610, R99 ;  /* 0x00007610ff637816 */ /* 0x002fc40000000063 */
[----:B------:R0:W2:Y:S01]  /*6550*/  @!P0 LDG.E.U16 R111, desc[UR14][R132.64] ;  /* 0x0000000e846f8981 */ /* 0x0000a2000c1e1500 */
[----:B------:R-:W-:Y:S01]  /*6560*/  PRMT R157, RZ, 0x7610, R157 ;  /* 0x00007610ff9d7816 */ /* 0x000fe2000000009d */
[----:B0-----:R-:W-:Y:S02]  /*6570*/  IMAD.IADD R132, R12, 0x1, R3 ;  /* 0x000000010c847824 */ /* 0x001fe400078e0203 */
[----:B------:R-:W-:Y:S01]  /*6580*/  IMAD.X R133, R200, 0x1, R2, P1 ;  /* 0x00000001c8857824 */ /* 0x000fe200008e0602 */
[----:B------:R-:W-:-:S04]  /*6590*/  IADD3 RZ, P1, R4, R3, RZ ;  /* 0x0000000304ff7210 */ /* 0x000fc80007f3e0ff */
[----:B------:R0:W2:Y:S04]  /*65a0*/  @!P0 LDG.E.U16 R99, desc[UR14][R132.64] ;  /* 0x0000000e84638981 */ /* 0x0000a8000c1e1500 */
[----:B---3--:R1:W-:Y:S01]  /*65b0*/  STS.U16 [R125+UR12+0x5000], R117 ;  /* 0x005000757d007988 */ /* 0x0083e2000800040c */
[----:B0-----:R-:W-:Y:S02]  /*65c0*/  IMAD.IADD R132, R4, 0x1, R3 ;  /* 0x0000000104847824 */ /* 0x001fe400078e0203 */
[----:B------:R-:W-:Y:S01]  /*65d0*/  IMAD.X R133, R186, 0x1, R2, P1 ;  /* 0x00000001ba857824 */ /* 0x000fe200008e0602 */
[----:B------:R-:W-:Y:S02]  /*65e0*/  IADD3 RZ, P1, R5, R3, RZ ;  /* 0x0000000305ff7210 */ /* 0x000fe40007f3e0ff */
[----:B-1----:R-:W-:-:S02]  /*65f0*/  PRMT R117, RZ, 0x7610, R117 ;  /* 0x00007610ff757816 */ /* 0x002fc40000000075 */
[----:B------:R0:W3:Y:S04]  /*6600*/  @!P0 LDG.E.U16 R157, desc[UR14][R132.64] ;  /* 0x0000000e849d8981 */ /* 0x0000e8000c1e1500 */
[----:B------:R1:W-:Y:S01]  /*6610*/  STS.U16 [R125+UR12+0x4800], R109 ;  /* 0x0048006d7d007988 */ /* 0x0003e2000800040c */
[----:B0-----:R-:W-:Y:S02]  /*6620*/  IMAD.IADD R132, R5, 0x1, R3 ;  /* 0x0000000105847824 */ /* 0x001fe400078e0203 */
[----:B------:R-:W-:Y:S01]  /*6630*/  IMAD.X R133, R188, 0x1, R2, P1 ;  /* 0x00000001bc857824 */ /* 0x000fe200008e0602 */
[----:B------:R-:W-:Y:S02]  /*6640*/  IADD3 RZ, P1, R6, R3, RZ ;  /* 0x0000000306ff7210 */ /* 0x000fe40007f3e0ff */
[----:B-1----:R-:W-:-:S02]  /*6650*/  PRMT R109, RZ, 0x7610, R109 ;  /* 0x00007610ff6d7816 */ /* 0x002fc4000000006d */
[----:B------:R0:W2:Y:S04]  /*6660*/  @!P0 LDG.E.U16 R117, desc[UR14][R132.64] ;  /* 0x0000000e84758981 */ /* 0x0000a8000c1e1500 */
[----:B------:R1:W-:Y:S01]  /*6670*/  STS.U16 [R125+UR12+0x4400], R97 ;  /* 0x004400617d007988 */ /* 0x0003e2000800040c */
[----:B0-----:R-:W-:Y:S02]  /*6680*/  IMAD.IADD R132, R6, 0x1, R3 ;  /* 0x0000000106847824 */ /* 0x001fe400078e0203 */
[----:B------:R-:W-:Y:S01]  /*6690*/  IMAD.X R133, R190, 0x1, R2, P1 ;  /* 0x00000001be857824 */ /* 0x000fe200008e0602 */
[----:B------:R-:W-:Y:S02]  /*66a0*/  IADD3 RZ, P1, R7, R3, RZ ;  /* 0x0000000307ff7210 */ /* 0x000fe40007f3e0ff */
[----:B-1----:R-:W-:-:S02]  /*66b0*/  PRMT R97, RZ, 0x7610, R97 ;  /* 0x00007610ff617816 */ /* 0x002fc40000000061 */
[----:B------:R0:W2:Y:S04]  /*66c0*/  @!P0 LDG.E.U16 R109, desc[UR14][R132.64] ;  /* 0x0000000e846d8981 */ /* 0x0000a8000c1e1500 */
[----:B----4-:R1:W-:Y:S01]  /*66d0*/  STS.U16 [R125+UR12+0x5400], R167 ;  /* 0x005400a77d007988 */ /* 0x0103e2000800040c */
[----:B0-----:R-:W-:Y:S02]  /*66e0*/  IMAD.IADD R132, R7, 0x1, R3 ;  /* 0x0000000107847824 */ /* 0x001fe400078e0203 */
[----:B------:R-:W-:Y:S01]  /*66f0*/  IMAD.X R133, R192, 0x1, R2, P1 ;  /* 0x00000001c0857824 */ /* 0x000fe200008e0602 */
[----:B------:R-:W-:Y:S02]  /*6700*/  IADD3 RZ, P1, R8, R3, RZ ;  /* 0x0000000308ff7210 */ /* 0x000fe40007f3e0ff */
[----:B-1----:R-:W-:-:S02]  /*6710*/  PRMT R167, RZ, 0x7610, R167 ;  /* 0x00007610ffa77816 */ /* 0x002fc400000000a7 */
[----:B------:R0:W4:Y:S04]  /*6720*/  @!P0 LDG.E.U16 R97, desc[UR14][R132.64] ;  /* 0x0000000e84618981 */ /* 0x000128000c1e1500 */
[----:B------:R1:W-:Y:S01]  /*6730*/  STS.U16 [R125+UR12+0x4c00], R113 ;  /* 0x004c00717d007988 */ /* 0x0003e2000800040c */
[----:B0-----:R-:W-:Y:S02]  /*6740*/  IMAD.IADD R132, R8, 0x1, R3 ;  /* 0x0000000108847824 */ /* 0x001fe400078e0203 */
[----:B------:R-:W-:Y:S01]  /*6750*/  IMAD.X R133, R201, 0x1, R2, P1 ;  /* 0x00000001c9857824 */ /* 0x000fe200008e0602 */
[----:B------:R-:W-:Y:S01]  /*6760*/  IADD3 RZ, P1, R9, R3, RZ ;  /* 0x0000000309ff7210 */ /* 0x000fe20007f3e0ff */
[----:B------:R0:W-:Y:S01]  /*6770*/  STS.U16 [R125+UR12+0x5800], R123 ;  /* 0x0058007b7d007988 */ /* 0x0001e2000800040c */
[----:B-1----:R-:W-:-:S03]  /*6780*/  LOP3.LUT R113, R125, 0x20, RZ, 0x3c, !PT ;  /* 0x000000207d717812 */ /* 0x002fc600078e3cff */
[----:B------:R1:W2:Y:S01]  /*6790*/  @!P0 LDG.E.U16 R167, desc[UR14][R132.64] ;  /* 0x0000000e84a78981 */ /* 0x0002a2000c1e1500 */
[----:B0-----:R-:W-:-:S03]  /*67a0*/  PRMT R123, RZ, 0x7610, R123 ;  /* 0x00007610ff7b7816 */ /* 0x001fc6000000007b */
[----:B------:R-:W-:Y:S01]  /*67b0*/  STS.U16 [R125+UR12+0x5c00], R169 ;  /* 0x005c00a97d007988 */ /* 0x000fe2000800040c */
[----:B-1----:R-:W-:Y:S02]  /*67c0*/  IMAD.IADD R132, R9, 0x1, R3 ;  /* 0x0000000109847824 */ /* 0x002fe400078e0203 */
[----:B------:R-:W-:Y:S01]  /*67d0*/  IMAD.X R133, R194, 0x1, R2, P1 ;  /* 0x00000001c2857824 */ /* 0x000fe200008e0602 */
[C---:B------:R-:W-:Y:S01]  /*67e0*/  IADD3 RZ, P1, R10.reuse, R3, RZ ;  /* 0x000000030aff7210 */ /* 0x040fe20007f3e0ff */
[----:B------:R0:W-:Y:S04]  /*67f0*/  STS.U16 [R113+UR12+0x4500], R107 ;  /* 0x0045006b71007988 */ /* 0x0001e8000800040c */
[----:B------:R1:W4:Y:S01]  /*6800*/  @!P0 LDG.E.U16 R123, desc[UR14][R132.64] ;  /* 0x0000000e847b8981 */ /* 0x000322000c1e1500 */
[----:B0-----:R-:W-:Y:S01]  /*6810*/  PRMT R107, RZ, 0x7610, R107 ;  /* 0x00007610ff6b7816 */ /* 0x001fe2000000006b */
[----:B-1----:R-:W-:-:S02]  /*6820*/  IMAD.IADD R132, R10, 0x1, R3 ;  /* 0x000000010a847824 */ /* 0x002fc400078e0203 */
[--C-:B------:R-:W-:Y:S01]  /*6830*/  IMAD.X R133, R202, 0x1, R2.reuse, P1 ;  /* 0x00000001ca857824 */ /* 0x100fe200008e0602 */
[CC--:B------:R-:W-:Y:S01]  /*6840*/  IADD3 RZ, P1, R11.reuse, R3.reuse, RZ ;  /* 0x000000030bff7210 */ /* 0x0c0fe20007f3e0ff */
[----:B------:R0:W-:Y:S04]  /*6850*/  STS.U16 [R113+UR12+0x4900], R95 ;  /* 0x0049005f71007988 */ /* 0x0001e8000800040c */
[----:B------:R1:W4:Y:S01]  /*6860*/  @!P0 LDG.E.U16 R107, desc[UR14][R132.64] ;  /* 0x0000000e846b8981 */ /* 0x000322000c1e1500 */
[----:B0-----:R-:W-:Y:S01]  /*6870*/  PRMT R95, RZ, 0x7610, R95 ;  /* 0x00007610ff5f7816 */ /* 0x001fe2000000005f */
[----:B-1----:R-:W-:Y:S02]  /*6880*/  IMAD.IADD R132, R11, 0x1, R3 ;  /* 0x000000010b847824 */ /* 0x002fe400078e0203 */
[----:B------:R-:W-:Y:S01]  /*6890*/  IMAD.X R133, R196, 0x1, R2, P1 ;  /* 0x00000001c4857824 */ /* 0x000fe200008e0602 */
[----:B------:R0:W-:Y:S04]  /*68a0*/  STL [R1+0x150], R0 ;  /* 0x0001500001007387 */ /* 0x0001e80000100800 */
[----:B------:R1:W4:Y:S04]  /*68b0*/  @!P0 LDG.E.U16 R95, desc[UR14][R132.64] ;  /* 0x0000000e845f8981 */ /* 0x000328000c1e1500 */
[----:B------:R-:W-:Y:S04]  /*68c0*/  STL [R1+0x154], R224 ;  /* 0x000154e001007387 */ /* 0x000fe80000100800 */
[----:B------:R-:W-:Y:S01]  /*68d0*/  STL [R1+0x158], R128 ;  /* 0x0001588001007387 */ /* 0x000fe20000100800 */
[----:B-1----:R-:W-:-:S03]  /*68e0*/  IADD3 R132, P1, R0, R3, RZ ;  /* 0x0000000300847210 */ /* 0x002fc60007f3e0ff */
[----:B0-----:R-:W3:Y:S04]  /*68f0*/  LDL.LU R0, [R1+0x18] ;  /* 0x0000180001007983 */ /* 0x001ee80000300800 */
[----:B------:R-:W2:Y:S01]  /*6900*/  LDL R169, [R1+0x28] ;  /* 0x0000280001a97983 */ /* 0x000ea20000100800 */
[----:B------:R-:W-:-:S03]  /*6910*/  IMAD.X R133, R224, 0x1, R2, P1 ;  /* 0x00000001e0857824 */ /* 0x000fc600008e0602 */
[----:B------:R0:W-:Y:S02]  /*6920*/  STS.U16 [R113+UR12+0x4d00], R153 ;  /* 0x004d009971007988 */ /* 0x0001e4000800040c */
[----:B0-----:R-:W-:Y:S02]  /*6930*/  PRMT R153, RZ, 0x7610, R153 ;  /* 0x00007610ff997816 */ /* 0x001fe40000000099 */
[----:B------:R0:W-:Y:S04]  /*6940*/  STS.U16 [R113+UR12+0x5100], R159 ;  /* 0x0051009f71007988 */ /* 0x0001e8000800040c */
[----:B------:R1:W4:Y:S01]  /*6950*/  @!P0 LDG.E.U16 R153, desc[UR14][R132.64] ;  /* 0x0000000e84998981 */ /* 0x000322000c1e1500 */
[----:B0-----:R-:W-:Y:S02]  /*6960*/  PRMT R159, RZ, 0x7610, R159 ;  /* 0x00007610ff9f7816 */ /* 0x001fe4000000009f */
[----:B-1----:R-:W-:-:S05]  /*6970*/  IADD3 R132, P1, R177, R3, RZ ;  /* 0x00000003b1847210 */ /* 0x002fca0007f3e0ff */
[----:B------:R-:W-:Y:S01]  /*6980*/  IMAD.X R133, R128, 0x1, R2, P1 ;  /* 0x0000000180857824 */ /* 0x000fe200008e0602 */
[----:B------:R0:W-:Y:S04]  /*6990*/  STS.U16 [R113+UR12+0x5500], R161 ;  /* 0x005500a171007988 */ /* 0x0001e8000800040c */
[----:B------:R1:W4:Y:S04]  /*69a0*/  @!P0 LDG.E.U16 R159, desc[UR14][R132.64] ;  /* 0x0000000e849f8981 */ /* 0x000328000c1e1500 */
[----:B------:R1:W-:Y:S01]  /*69b0*/  STS.U16 [R113+UR12+0x4100], R115 ;  /* 0x0041007371007988 */ /* 0x0003e2000800040c */
[----:B0-----:R-:W-:-:S03]  /*69c0*/  PRMT R161, RZ, 0x7610, R161 ;  /* 0x00007610ffa17816 */ /* 0x001fc600000000a1 */
[----:B------:R-:W-:Y:S01]  /*69d0*/  STS.U16 [R113+UR12+0x5900], R163 ;  /* 0x005900a371007988 */ /* 0x000fe2000800040c */
[----:B-1----:R-:W-:-:S03]  /*69e0*/  IADD3 R132, P1, R173, R3, RZ ;  /* 0x00000003ad847210 */ /* 0x002fc60007f3e0ff */
[----:B------:R-:W-:Y:S02]  /*69f0*/  STS.U16 [R113+UR12+0x5d00], R165 ;  /* 0x005d00a571007988 */ /* 0x000fe4000800040c */
[----:B------:R-:W-:Y:S01]  /*6a00*/  IMAD.X R133, R120, 0x1, R2, P1 ;  /* 0x0000000178857824 */ /* 0x000fe200008e0602 */
[----:B------:R-:W-:Y:S01]  /*6a10*/  LOP3.LUT R115, R125, 0x40, RZ, 0x3c, !PT ;  /* 0x000000407d737812 */ /* 0x000fe200078e3cff */
[----:B------:R-:W4:Y:S04]  /*6a20*/  LDL.LU R128, [R1+0x8] ;  /* 0x0000080001807983 */ /* 0x000f280000300800 */
[----:B------:R0:W4:Y:S04]  /*6a30*/  @!P0 LDG.E.U16 R161, desc[UR14][R132.64] ;  /* 0x0000000e84a18981 */ /* 0x000128000c1e1500 */
[----:B------:R1:W-:Y:S04]  /*6a40*/  STS.U16 [R115+UR12+0x4200], R141 ;  /* 0x0042008d73007988 */ /* 0x0003e8000800040c */
[----:B------:R1:W-:Y:S01]  /*6a50*/  STS.U16 [R115+UR12+0x4600], R140 ;  /* 0x0046008c73007988 */ /* 0x0003e2000800040c */
[----:B0-----:R-:W-:-:S03]  /*6a60*/  IADD3 R132, P1, R171, R3, RZ ;  /* 0x00000003ab847210 */ /* 0x001fc60007f3e0ff */
[----:B------:R0:W-:Y:S01]  /*6a70*/  STS.U16 [R115+UR12+0x4a00], R139 ;  /* 0x004a008b73007988 */ /* 0x0001e2000800040c */
[----:B-1----:R-:W-:Y:S01]  /*6a80*/  PRMT R141, RZ, 0x7610, R141 ;  /* 0x00007610ff8d7816 */ /* 0x002fe2000000008d */
[----:B------:R-:W-:Y:S02]  /*6a90*/  IMAD.X R133, R112, 0x1, R2, P1 ;  /* 0x0000000170857824 */ /* 0x000fe400008e0602 */
[----:B------:R1:W-:Y:S04]  /*6aa0*/  STS.U16 [R115+UR12+0x4e00], R144 ;  /* 0x004e009073007988 */ /* 0x0003e8000800040c */
[----:B------:R0:W4:Y:S01]  /*6ab0*/  @!P0 LDG.E.U16 R141, desc[UR14][R132.64] ;  /* 0x0000000e848d8981 */ /* 0x000122000c1e1500 */
[----:B------:R-:W-:-:S03]  /*6ac0*/  PRMT R140, RZ, 0x7610, R140 ;  /* 0x00007610ff8c7816 */ /* 0x000fc6000000008c */
[----:B------:R1:W-:Y:S04]  /*6ad0*/  STS.U16 [R115+UR12+0x5200], R145 ;  /* 0x0052009173007988 */ /* 0x0003e8000800040c */
[----:B------:R1:W-:Y:S01]  /*6ae0*/  STS.U16 [R115+UR12+0x5600], R151 ;  /* 0x0056009773007988 */ /* 0x0003e2000800040c */
[----:B0-----:R-:W-:-:S03]  /*6af0*/  IADD3 R132, P1, R252, R3, RZ ;  /* 0x00000003fc847210 */ /* 0x001fc60007f3e0ff */
[----:B------:R0:W-:Y:S02]  /*6b00*/  STS.U16 [R115+UR12+0x5a00], R149 ;  /* 0x005a009573007988 */ /* 0x0001e4000800040c */
[----:B------:R-:W-:Y:S02]  /*6b10*/  IMAD.X R133, R104, 0x1, R2, P1 ;  /* 0x0000000168857824 */ /* 0x000fe400008e0602 */
[----:B------:R0:W-:Y:S04]  /*6b20*/  STS.U16 [R115+UR12+0x5e00], R155 ;  /* 0x005e009b73007988 */ /* 0x0001e8000800040c */
[----:B------:R1:W4:Y:S01]  /*6b30*/  @!P0 LDG.E.U16 R140, desc[UR14][R132.64] ;  /* 0x0000000e848c8981 */ /* 0x000322000c1e1500 */
[----:B------:R-:W-:Y:S02]  /*6b40*/  PRMT R139, RZ, 0x7610, R139 ;  /* 0x00007610ff8b7816 */ /* 0x000fe4000000008b */
[----:B------:R-:W-:Y:S01]  /*6b50*/  PRMT R163, RZ, 0x7610, R163 ;  /* 0x00007610ffa37816 */ /* 0x000fe200000000a3 */
[----:B------:R-:W4:Y:S01]  /*6b60*/  LDL R173, [R1+0x34] ;  /* 0x0000340001ad7983 */ /* 0x000f220000100800 */
[----:B------:R-:W-:-:S03]  /*6b70*/  LOP3.LUT R165, R125, 0x60, RZ, 0x3c, !PT ;  /* 0x000000607da57812 */ /* 0x000fc600078e3cff */
[----:B------:R-:W4:Y:S01]  /*6b80*/  LDL R171, [R1+0x24] ;  /* 0x0000240001ab7983 */ /* 0x000f220000100800 */
[----:B-1----:R-:W-:-:S05]  /*6b90*/  IADD3 R132, P1, R248, R3, RZ ;  /* 0x00000003f8847210 */ /* 0x002fca0007f3e0ff */
[----:B------:R-:W-:-:S05]  /*6ba0*/  IMAD.X R133, R96, 0x1, R2, P1 ;  /* 0x0000000160857824 */ /* 0x000fca00008e0602 */
[----:B------:R1:W4:Y:S01]  /*6bb0*/  @!P0 LDG.E.U16 R139, desc[UR14][R132.64] ;  /* 0x0000000e848b8981 */ /* 0x000322000c1e1500 */
[----:B------:R-:W-:Y:S02]  /*6bc0*/  PRMT R144, RZ, 0x7610, R144 ;  /* 0x00007610ff907816 */ /* 0x000fe40000000090 */
        /* <DEDUP_REMOVED lines=11> */
[----:B0-----:R-:W-:Y:S02]  /*6c80*/  PRMT R149, RZ, 0x7610, R149 ;  /* 0x00007610ff957816 */ /* 0x001fe40000000095 */
[----:B-1----:R-:W-:-:S05]  /*6c90*/  IADD3 R132, P1, R233, R3, RZ ;  /* 0x00000003e9847210 */ /* 0x002fca0007f3e0ff */
[----:B------:R-:W-:-:S05]  /*6ca0*/  IMAD.X R133, R164, 0x1, R2, P1 ;  /* 0x00000001a4857824 */ /* 0x000fca00008e0602 */
[----:B------:R0:W4:Y:S01]  /*6cb0*/  @!P0 LDG.E.U16 R149, desc[UR14][R132.64] ;  /* 0x0000000e84958981 */ /* 0x000122000c1e1500 */
[----:B------:R-:W-:Y:S02]  /*6cc0*/  PRMT R155, RZ, 0x7610, R155 ;  /* 0x00007610ff9b7816 */ /* 0x000fe4000000009b */
[----:B0-----:R-:W-:-:S05]  /*6cd0*/  IADD3 R132, P1, R229, R3, RZ ;  /* 0x00000003e5847210 */ /* 0x001fca0007f3e0ff */
[----:B------:R-:W-:-:S05]  /*6ce0*/  IMAD.X R133, R156, 0x1, R2, P1 ;  /* 0x000000019c857824 */ /* 0x000fca00008e0602 */
[----:B------:R0:W4:Y:S02]  /*6cf0*/  @!P0 LDG.E.U16 R155, desc[UR14][R132.64] ;  /* 0x0000000e849b8981 */ /* 0x000124000c1e1500 */
[----:B0-----:R-:W-:-:S05]  /*6d00*/  IADD3 R132, P1, R225, R3, RZ ;  /* 0x00000003e1847210 */ /* 0x001fca0007f3e0ff */
[----:B------:R-:W-:Y:S01]  /*6d10*/  IMAD.X R133, R148, 0x1, R2, P1 ;  /* 0x0000000194857824 */ /* 0x000fe200008e0602 */
[----:B------:R0:W-:Y:S04]  /*6d20*/  STS.U16 [R165+UR12+0x4b00], R136 ;  /* 0x004b0088a5007988 */ /* 0x0001e8000800040c */
[----:B------:R1:W4:Y:S01]  /*6d30*/  @!P0 LDG.E.U16 R163, desc[UR14][R132.64] ;  /* 0x0000000e84a38981 */ /* 0x000322000c1e1500 */
[----:B0-----:R-:W-:Y:S02]  /*6d40*/  PRMT R136, RZ, 0x7610, R136 ;  /* 0x00007610ff887816 */ /* 0x001fe40000000088 */
[----:B-1----:R-:W-:-:S05]  /*6d50*/  IADD3 R132, P1, R220, R3, RZ ;  /* 0x00000003dc847210 */ /* 0x002fca0007f3e0ff */
[----:B------:R-:W-:-:S05]  /*6d60*/  IMAD.X R133, R223, 0x1, R2, P1 ;  /* 0x00000001df857824 */ /* 0x000fca00008e0602 */
[----:B------:R2:W4:Y:S02]  /*6d70*/  @!P0 LDG.E.U16 R136, desc[UR14][R132.64] ;  /* 0x0000000e84888981 */ /* 0x000524000c1e1500 */
[----:B--2---:R-:W-:Y:S02]  /*6d80*/  IADD3 R132, P1, R169, R3, RZ ;  /* 0x00000003a9847210 */ /* 0x004fe40007f3e0ff */
[----:B------:R-:W2:Y:S04]  /*6d90*/  LDL.LU R169, [R1+0x4] ;  /* 0x0000040001a97983 */ /* 0x000ea80000300800 */
[----:B------:R-:W2:Y:S01]  /*6da0*/  LDL.LU R224, [R1+0x14] ;  /* 0x0000140001e07983 */ /* 0x000ea20000300800 */
[----:B------:R-:W-:-:S03]  /*6db0*/  IMAD.X R133, R126, 0x1, R2, P1 ;  /* 0x000000017e857824 */ /* 0x000fc600008e0602 */
[----:B------:R0:W-:Y:S02]  /*6dc0*/  STS.U16 [R165+UR12+0x4f00], R135 ;  /* 0x004f0087a5007988 */ /* 0x0001e4000800040c */
[----:B0-----:R-:W-:Y:S02]  /*6dd0*/  PRMT R135, RZ, 0x7610, R135 ;  /* 0x00007610ff877816 */ /* 0x001fe40000000087 */
[----:B------:R0:W-:Y:S04]  /*6de0*/  STS.U16 [R165+UR12+0x5300], R134 ;  /* 0x00530086a5007988 */ /* 0x0001e8000800040c */
[----:B------:R3:W2:Y:S01]  /*6df0*/  @!P0 LDG.E.U16 R135, desc[UR14][R132.64] ;  /* 0x0000000e84878981 */ /* 0x0006a2000c1e1500 */
[----:B0-----:R-:W-:Y:S02]  /*6e00*/  PRMT R134, RZ, 0x7610, R134 ;  /* 0x00007610ff867816 */ /* 0x001fe40000000086 */
[----:B---3--:R-:W-:-:S05]  /*6e10*/  IADD3 R132, P1, R0, R3, RZ ;  /* 0x0000000300847210 */ /* 0x008fca0007f3e0ff */
[----:B------:R-:W-:Y:S01]  /*6e20*/  IMAD.X R133, R118, 0x1, R2, P1 ;  /* 0x0000000176857824 */ /* 0x000fe200008e0602 */
[----:B------:R0:W-:Y:S04]  /*6e30*/  STS.U16 [R165+UR12+0x5700], R129 ;  /* 0x00570081a5007988 */ /* 0x0001e8000800040c */
[----:B------:R4:W3:Y:S01]  /*6e40*/  @!P0 LDG.E.U16 R134, desc[UR14][R132.64] ;  /* 0x0000000e84868981 */ /* 0x0008e2000c1e1500 */
[----:B0-----:R-:W-:Y:S02]  /*6e50*/  PRMT R129, RZ, 0x7610, R129 ;  /* 0x00007610ff817816 */ /* 0x001fe40000000081 */
[----:B----4-:R-:W-:-:S05]  /*6e60*/  IADD3 R132, P1, R128, R3, RZ ;  /* 0x0000000380847210 */ /* 0x010fca0007f3e0ff */
[----:B------:R-:W-:Y:S01]  /*6e70*/  IMAD.X R133, R110, 0x1, R2, P1 ;  /* 0x000000016e857824 */ /* 0x000fe200008e0602 */
[----:B------:R0:W-:Y:S04]  /*6e80*/  STS.U16 [R165+UR12+0x4700], R137 ;  /* 0x00470089a5007988 */ /* 0x0001e8000800040c */
[----:B------:R1:W4:Y:S01]  /*6e90*/  @!P0 LDG.E.U16 R129, desc[UR14][R132.64] ;  /* 0x0000000e84818981 */ /* 0x000322000c1e1500 */
[----:B0-----:R-:W-:Y:S02]  /*6ea0*/  PRMT R137, RZ, 0x7610, R137 ;  /* 0x00007610ff897816 */ /* 0x001fe40000000089 */
[----:B-1----:R-:W-:-:S05]  /*6eb0*/  IADD3 R132, P1, R251, R3, RZ ;  /* 0x00000003fb847210 */ /* 0x002fca0007f3e0ff */
        /* <DEDUP_REMOVED lines=31> */
[----:B------:R0:W-:Y:S04]  /*70b0*/  STS.U16 [R125+UR12], R153 ;  /* 0x000000997d007988 */ /* 0x0001e8000800040c */
[----:B------:R1:W4:Y:S01]  /*70c0*/  @!P0 LDG.E.U16 R157, desc[UR14][R132.64] ;  /* 0x0000000e849d8981 */ /* 0x000322000c1e1500 */
[----:B0-----:R-:W-:Y:S02]  /*70d0*/  PRMT R153, RZ, 0x7610, R153 ;  /* 0x00007610ff997816 */ /* 0x001fe40000000099 */
[----:B-1----:R-:W-:-:S05]  /*70e0*/  IADD3 R132, P1, R203, R3, RZ ;  /* 0x00000003cb847210 */ /* 0x002fca0007f3e0ff */
[--C-:B------:R-:W-:Y:S01]  /*70f0*/  IMAD.X R133, R146, 0x1, R2.reuse, P1 ;  /* 0x0000000192857824 */ /* 0x100fe200008e0602 */
[----:B------:R0:W-:Y:S04]  /*7100*/  STS.U16 [R125+UR12+0x400], R159 ;  /* 0x0004009f7d007988 */ /* 0x0001e8000800040c */
[----:B------:R1:W4:Y:S01]  /*7110*/  @!P0 LDG.E.U16 R153, desc[UR14][R132.64] ;  /* 0x0000000e84998981 */ /* 0x000322000c1e1500 */
[----:B0-----:R-:W-:Y:S02]  /*7120*/  PRMT R159, RZ, 0x7610, R159 ;  /* 0x00007610ff9f7816 */ /* 0x001fe4000000009f */
[----:B-1----:R-:W-:Y:S02]  /*7130*/  IADD3 R132, P1, R173, R3, RZ ;  /* 0x00000003ad847210 */ /* 0x002fe40007f3e0ff */
[----:B------:R-:W3:Y:S03]  /*7140*/  LDL.LU R173, [R1+0x30] ;  /* 0x0000300001ad7983 */ /* 0x000ee60000300800 */
[----:B------:R-:W-:Y:S01]  /*7150*/  IMAD.X R133, R222, 0x1, R2, P1 ;  /* 0x00000001de857824 */ /* 0x000fe200008e0602 */
[----:B------:R0:W-:Y:S04]  /*7160*/  STS.U16 [R125+UR12+0x800], R161 ;  /* 0x000800a17d007988 */ /* 0x0001e8000800040c */
[----:B------:R2:W4:Y:S01]  /*7170*/  @!P0 LDG.E.U16 R159, desc[UR14][R132.64] ;  /* 0x0000000e849f8981 */ /* 0x000522000c1e1500 */
[----:B0-----:R-:W-:-:S03]  /*7180*/  PRMT R161, RZ, 0x7610, R161 ;  /* 0x00007610ffa17816 */ /* 0x001fc600000000a1 */
[----:B------:R0:W-:Y:S01]  /*7190*/  STS.U16 [R125+UR12+0x3c00], R167 ;  /* 0x003c00a77d007988 */ /* 0x0001e2000800040c */
[----:B--2---:R-:W-:-:S05]  /*71a0*/  IADD3 R132, P1, R224, R3, RZ ;  /* 0x00000003e0847210 */ /* 0x004fca0007f3e0ff */
[----:B------:R-:W-:-:S05]  /*71b0*/  IMAD.X R133, R116, 0x1, R2, P1 ;  /* 0x0000000174857824 */ /* 0x000fca00008e0602 */
[----:B------:R1:W2:Y:S02]  /*71c0*/  @!P0 LDG.E.U16 R161, desc[UR14][R132.64] ;  /* 0x0000000e84a18981 */ /* 0x0002a4000c1e1500 */
[----:B-1----:R-:W-:Y:S02]  /*71d0*/  IADD3 R132, P1, R171, R3, RZ ;  /* 0x00000003ab847210 */ /* 0x002fe40007f3e0ff */
[----:B------:R-:W4:Y:S04]  /*71e0*/  LDL.LU R171, [R1+0x20] ;  /* 0x0000200001ab7983 */ /* 0x000f280000300800 */
[----:B0-----:R-:W2:Y:S04]  /*71f0*/  LDL.LU R167, [R1+0x10] ;  /* 0x0000100001a77983 */ /* 0x001ea80000300800 */
[----:B------:R-:W2:Y:S01]  /*7200*/  LDL.LU R165, [R1] ;  /* 0x0000000001a57983 */ /* 0x000ea20000300800 */
[----:B------:R-:W-:-:S03]  /*7210*/  IMAD.X R133, R124, 0x1, R2, P1 ;  /* 0x000000017c857824 */ /* 0x000fc600008e0602 */
[----:B------:R0:W-:Y:S02]  /*7220*/  STS.U16 [R125+UR12+0xc00], R141 ;  /* 0x000c008d7d007988 */ /* 0x0001e4000800040c */
[----:B0-----:R-:W-:Y:S02]  /*7230*/  PRMT R141, RZ, 0x7610, R141 ;  /* 0x00007610ff8d7816 */ /* 0x001fe4000000008d */
[----:B------:R0:W-:Y:S04]  /*7240*/  STS.U16 [R125+UR12+0x1000], R140 ;  /* 0x0010008c7d007988 */ /* 0x0001e8000800040c */
[----:B------:R1:W2:Y:S01]  /*7250*/  @!P0 LDG.E.U16 R141, desc[UR14][R132.64] ;  /* 0x0000000e848d8981 */ /* 0x0002a2000c1e1500 */
[----:B0-----:R-:W-:Y:S02]  /*7260*/  PRMT R140, RZ, 0x7610, R140 ;  /* 0x00007610ff8c7816 */ /* 0x001fe4000000008c */
[----:B-1----:R-:W-:-:S05]  /*7270*/  IADD3 R132, P1, R169, R3, RZ ;  /* 0x00000003a9847210 */ /* 0x002fca0007f3e0ff */
[----:B------:R-:W-:Y:S01]  /*7280*/  IMAD.X R133, R108, 0x1, R2, P1 ;  /* 0x000000016c857824 */ /* 0x000fe200008e0602 */
        /* <DEDUP_REMOVED lines=34> */
[----:B------:R-:W-:-:S05]  /*74b0*/  IMAD.X R133, R152, 0x1, R2, P1 ;  /* 0x0000000198857824 */ /* 0x000fca00008e0602 */
[----:B------:R0:W2:Y:S01]  /*74c0*/  @!P0 LDG.E.U16 R125, desc[UR14][R132.64] ;  /* 0x0000000e847d8981 */ /* 0x0000a2000c1e1500 */
[----:B------:R-:W-:Y:S02]  /*74d0*/  PRMT R163, RZ, 0x7610, R163 ;  /* 0x00007610ffa37816 */ /* 0x000fe400000000a3 */
[----:B0-----:R-:W-:-:S05]  /*74e0*/  IADD3 R132, P1, R205, R3, RZ ;  /* 0x00000003cd847210 */ /* 0x001fca0007f3e0ff */
[----:B------:R-:W-:Y:S01]  /*74f0*/  IMAD.X R133, R204, 0x1, R2, P1 ;  /* 0x00000001cc857824 */ /* 0x000fe200008e0602 */
[----:B------:R0:W-:Y:S04]  /*7500*/  STS.U16 [R113+UR12+0x3100], R121 ;  /* 0x0031007971007988 */ /* 0x0001e8000800040c */
[----:B------:R3:W2:Y:S01]  /*7510*/  @!P0 LDG.E.U16 R163, desc[UR14][R132.64] ;  /* 0x0000000e84a38981 */ /* 0x0006a2000c1e1500 */
[----:B0-----:R-:W-:Y:S02]  /*7520*/  PRMT R121, RZ, 0x7610, R121 ;  /* 0x00007610ff797816 */ /* 0x001fe40000000079 */
[----:B---3--:R-:W-:-:S05]  /*7530*/  IADD3 R132, P1, R173, R3, RZ ;  /* 0x00000003ad847210 */ /* 0x008fca0007f3e0ff */
[----:B------:R-:W-:Y:S01]  /*7540*/  IMAD.X R133, R221, 0x1, R2, P1 ;  /* 0x00000001dd857824 */ /* 0x000fe200008e0602 */
[----:B------:R0:W-:Y:S04]  /*7550*/  STS.U16 [R113+UR12+0x3500], R119 ;  /* 0x0035007771007988 */ /* 0x0001e8000800040c */
[----:B------:R4:W3:Y:S01]  /*7560*/  @!P0 LDG.E.U16 R121, desc[UR14][R132.64] ;  /* 0x0000000e84798981 */ /* 0x0008e2000c1e1500 */
[----:B0-----:R-:W-:-:S03]  /*7570*/  PRMT R119, RZ, 0x7610, R119 ;  /* 0x00007610ff777816 */ /* 0x001fc60000000077 */
[----:B------:R0:W-:Y:S02]  /*7580*/  STS.U16 [R113+UR12+0x3900], R117 ;  /* 0x0039007571007988 */ /* 0x0001e4000800040c */
[----:B0-----:R-:W-:Y:S02]  /*7590*/  PRMT R117, RZ, 0x7610, R117 ;  /* 0x00007610ff757816 */ /* 0x001fe40000000075 */
[----:B------:R0:W-:Y:S02]  /*75a0*/  STS.U16 [R113+UR12+0x3d00], R123 ;  /* 0x003d007b71007988 */ /* 0x0001e4000800040c */
[----:B0-----:R-:W-:Y:S02]  /*75b0*/  PRMT R123, RZ, 0x7610, R123 ;  /* 0x00007610ff7b7816 */ /* 0x001fe4000000007b */
[----:B------:R0:W-:Y:S01]  /*75c0*/  STS.U16 [R113+UR12+0x100], R136 ;  /* 0x0001008871007988 */ /* 0x0001e2000800040c */
[----:B----4-:R-:W-:-:S05]  /*75d0*/  IADD3 R132, P1, R171, R3, RZ ;  /* 0x00000003ab847210 */ /* 0x010fca0007f3e0ff */
[----:B------:R-:W-:-:S05]  /*75e0*/  IMAD.X R133, R122, 0x1, R2, P1 ;  /* 0x000000017a857824 */ /* 0x000fca00008e0602 */
[----:B------:R2:W4:Y:S02]  /*75f0*/  @!P0 LDG.E.U16 R119, desc[UR14][R132.64] ;  /* 0x0000000e84778981 */ /* 0x000524000c1e1500 */
[----:B--2---:R-:W-:-:S05]  /*7600*/  IADD3 R132, P1, R167, R3, RZ ;  /* 0x00000003a7847210 */ /* 0x004fca0007f3e0ff */
[----:B------:R-:W-:-:S05]  /*7610*/  IMAD.X R133, R114, 0x1, R2, P1 ;  /* 0x0000000172857824 */ /* 0x000fca00008e0602 */
[----:B------:R1:W2:Y:S02]  /*7620*/  @!P0 LDG.E.U16 R117, desc[UR14][R132.64] ;  /* 0x0000000e84758981 */ /* 0x0002a4000c1e1500 */
[----:B-1----:R-:W-:-:S05]  /*7630*/  IADD3 R132, P1, R165, R3, RZ ;  /* 0x00000003a5847210 */ /* 0x002fca0007f3e0ff */
[----:B------:R-:W-:-:S05]  /*7640*/  IMAD.X R133, R106, 0x1, R2, P1 ;  /* 0x000000016a857824 */ /* 0x000fca00008e0602 */
        /* <DEDUP_REMOVED lines=14> */
[----:B------:R0:W2:Y:S04]  /*7730*/  @!P0 LDG.E.U16 R134, desc[UR14][R132.64] ;  /* 0x0000000e84868981 */ /* 0x0000a8000c1e1500 */
[----:B------:R1:W-:Y:S01]  /*7740*/  STS.U16 [R113+UR12+0xd00], R129 ;  /* 0x000d008171007988 */ /* 0x0003e2000800040c */
[----:B0-----:R-:W-:Y:S02]  /*7750*/  IADD3 R132, P1, R238, R3, RZ ;  /* 0x00000003ee847210 */ /* 0x001fe40007f3e0ff */
[----:B-1----:R-:W-:-:S03]  /*7760*/  PRMT R129, RZ, 0x7610, R129 ;  /* 0x00007610ff817816 */ /* 0x002fc60000000081 */
        /* <DEDUP_REMOVED lines=17> */
[----:B------:R-:W-:Y:S04]  /*7880*/  STS.U16 [R113+UR12+0x1d00], R142 ;  /* 0x001d008e71007988 */ /* 0x000fe8000800040c */
[----:B------:R-:W-:Y:S04]  /*7890*/  STS.U16 [R113+UR12+0x2100], R143 ;  /* 0x0021008f71007988 */ /* 0x000fe8000800040c */
[----:B------:R-:W-:Y:S04]  /*78a0*/  STS.U16 [R113+UR12+0x2500], R147 ;  /* 0x0025009371007988 */ /* 0x000fe8000800040c */
[----:B------:R-:W-:Y:S04]  /*78b0*/  STS.U16 [R113+UR12+0x2900], R157 ;  /* 0x0029009d71007988 */ /* 0x000fe8000800040c */
[----:B------:R1:W-:Y:S01]  /*78c0*/  STS.U16 [R113+UR12+0x2d00], R153 ;  /* 0x002d009971007988 */ /* 0x0003e2000800040c */
[----:B0-----:R-:W-:Y:S01]  /*78d0*/  IMAD.SHL.U32 R132, R175, 0x2, RZ ;  /* 0x00000002af847824 */ /* 0x001fe200078e00ff */
[----:B-1----:R-:W-:-:S04]  /*78e0*/  SHF.R.S32.HI R113, RZ, 0x6, R175 ;  /* 0x00000006ff717819 */ /* 0x002fc800000114af */
[----:B------:R-:W-:-:S04]  /*78f0*/  SGXT R113, R113, 0x1 ;  /* 0x000000017171781a */ /* 0x000fc80000000200 */
[----:B------:R-:W-:Y:S01]  /*7900*/  LOP3.LUT R113, R113, 0x90, RZ, 0xc0, !PT ;  /* 0x0000009071717812 */ /* 0x000fe200078ec0ff */
[----:B------:R0:W-:Y:S03]  /*7910*/  STS.U16 [R115+UR12+0x200], R159 ;  /* 0x0002009f73007988 */ /* 0x0001e6000800040c */
[----:B------:R-:W-:-:S04]  /*7920*/  LOP3.LUT R113, R113, 0x7e, R132, 0x78, !PT ;  /* 0x0000007e71717812 */ /* 0x000fc800078e7884 */
[C---:B0-----:R-:W-:Y:S02]  /*7930*/  LOP3.LUT R115, R113.reuse, 0x40, RZ, 0x3c, !PT ;  /* 0x0000004071737812 */ /* 0x041fe400078e3cff */
[----:B------:R-:W-:-:S03]  /*7940*/  LOP3.LUT R113, R113, 0x60, RZ, 0x3c, !PT ;  /* 0x0000006071717812 */ /* 0x000fc600078e3cff */
[----:B------:R-:W-:Y:S04]  /*7950*/  STS.U16 [R115+UR12+0x3200], R105 ;  /* 0x0032006973007988 */ /* 0x000fe8000800040c */
        /* <DEDUP_REMOVED lines=14> */
[----:B------:R0:W-:Y:S02]  /*7a40*/  STS.U16 [R113+UR12+0x3f00], R95 ;  /* 0x003f005f71007988 */ /* 0x0001e4000800040c */
[----:B0-----:R-:W0:Y:S02]  /*7a50*/  LDC R95, c[0x0][0x238] ;  /* 0x00008e00ff5f7b82 */ /* 0x001e240000000800 */
[----:B----4-:R1:W-:Y:S04]  /*7a60*/  STS.U16 [R113+UR12+0x700], R119 ;  /* 0x0007007771007988 */ /* 0x0103e8000800040c */
[----:B---3--:R3:W-:Y:S01]  /*7a70*/  STS.U16 [R113+UR12+0x300], R121 ;  /* 0x0003007971007988 */ /* 0x0087e2000800040c */
[----:B0-----:R-:W-:-:S04]  /*7a80*/  IMAD.SHL.U32 R95, R95, 0x40, RZ ;  /* 0x000000405f5f7824 */ /* 0x001fc800078e00ff */
[----:B------:R-:W-:-:S05]  /*7a90*/  IMAD.WIDE R130, R95, 0x2, R130 ;  /* 0x000000025f827825 */ /* 0x000fca00078e0282 */
[----:B------:R-:W-:Y:S04]  /*7aa0*/  STL [R1+0x44], R130 ;  /* 0x0000448201007387 */ /* 0x000fe80000100800 */
[----:B------:R-:W-:Y:S04]  /*7ab0*/  STL [R1+0x40], R131 ;  /* 0x0000408301007387 */ /* 0x000fe80000100800 */
[----:B-1----:R-:W4:Y:S04]  /*7ac0*/  LDL.LU R119, [R1+0xc] ;  /* 0x00000c0001777983 */ /* 0x002f280000300800 */
[----:B---3--:R-:W3:Y:S04]  /*7ad0*/  LDL.LU R121, [R1+0x1c] ;  /* 0x00001c0001797983 */ /* 0x008ee80000300800 */
[----:B------:R-:W3:Y:S04]  /*7ae0*/  LDL.LU R125, [R1+0x24] ;  /* 0x00002400017d7983 */ /* 0x000ee80000300800 */
[----:B--2---:R-:W-:Y:S04]  /*7af0*/  STS.U16 [R113+UR12+0x1700], R135 ;  /* 0x0017008771007988 */ /* 0x004fe8000800040c */
[----:B------:R0:W-:Y:S04]  /*7b00*/  STS.U16 [R113+UR12+0x1b00], R134 ;  /* 0x001b008671007988 */ /* 0x0001e8000800040c */
[----:B0-----:R-:W2:Y:S04]  /*7b10*/  LDL.LU R134, [R1+0x28] ;  /* 0x0000280001867983 */ /* 0x001ea80000300800 */
[----:B------:R-:W3:Y:S04]  /*7b20*/  LDL.LU R135, [R1+0x2c] ;  /* 0x00002c0001877983 */ /* 0x000ee80000300800 */
[----:B------:R-:W3:Y:S04]  /*7b30*/  LDL.LU R133, [R1+0x34] ;  /* 0x0000340001857983 */ /* 0x000ee80000300800 */
        /* <DEDUP_REMOVED lines=10> */
[----:B------:R0:W-:Y:S01]  /*7be0*/  STS.U16 [R113+UR12+0x2b00], R127 ;  /* 0x002b007f71007988 */ /* 0x0001e2000800040c */
[----:B------:R1:W-:Y:S06]  /*7bf0*/  MEMBAR.ALL.CTA ;  /* 0x0000000000007992 */ /* 0x0003ec0000008000 */
[----:B-1----:R-:W1:Y:S02]  /*7c00*/  FENCE.VIEW.ASYNC.S ;  /* 0x00000000000073c6 */ /* 0x002e640000000000 */
[----:B-1----:R-:W-:Y:S06]  /*7c10*/  BAR.SYNC.DEFER_BLOCKING 0x0 ;  /* 0x0000000000007b1d */ /* 0x002fec0000010000 */
[----:B------:R-:W-:Y:S01]  /*7c20*/  UMOV UR4, UR13 ;  /* 0x0000000d00047c82 */ /* 0x000fe20008000000 */
[----:B------:R-:W-:Y:S01]  /*7c30*/  UMOV UR5, 0x40000040 ;  /* 0x4000004000057882 */ /* 0x000fe20000000000 */
[----:B------:R-:W-:Y:S01]  /*7c40*/  UMOV UR7, 0x40000040 ;  /* 0x4000004000077882 */ /* 0x000fe20000000000 */
[----:B------:R-:W-:-:S06]  /*7c50*/  WARPGROUP.ARRIVE ;  /* 0x00000000000079c5 */ /* 0x000fcc0000000000 */
[----:B------:R-:W-:Y:S01]  /*7c60*/  HGMMA.64x128x16.F32.BF16 R24, gdesc[UR4].tnspA, R24 ;  /* 0x21e00000041879f0 */ /* 0x000fe20008701818 */
[----:B------:R-:W-:Y:S02]  /*7c70*/  IMAD.MOV.U32 R109, RZ, RZ, R165 ;  /* 0x000000ffff6d7224 */ /* 0x000fe400078e00a5 */
[----:B------:R-:W-:Y:S02]  /*7c80*/  IMAD.MOV.U32 R111, RZ, RZ, R169 ;  /* 0x000000ffff6f7224 */ /* 0x000fe400078e00a9 */
[----:B------:R-:W-:Y:S02]  /*7c90*/  IMAD.MOV.U32 R107, RZ, RZ, R106 ;  /* 0x000000ffff6b7224 */ /* 0x000fe400078e006a */
[----:B------:R-:W-:Y:S02]  /*7ca0*/  IMAD.MOV.U32 R106, RZ, RZ, R109 ;  /* 0x000000ffff6a7224 */ /* 0x000fe400078e006d */
[----:B------:R-:W-:Y:S02]  /*7cb0*/  IMAD.MOV.U32 R109, RZ, RZ, R108 ;  /* 0x000000ffff6d7224 */ /* 0x000fe400078e006c */
[----:B------:R-:W-:-:S02]  /*7cc0*/  IMAD.MOV.U32 R108, RZ, RZ, R111 ;  /* 0x000000ffff6c7224 */ /* 0x000fc400078e006f */
[----:B------:R-:W-:Y:S02]  /*7cd0*/  IMAD.MOV.U32 R111, RZ, RZ, R110 ;  /* 0x000000ffff6f7224 */ /* 0x000fe400078e006e */
[----:B0-----:R-:W-:Y:S02]  /*7ce0*/  IMAD.MOV.U32 R113, RZ, RZ, R112 ;  /* 0x000000ffff717224 */ /* 0x001fe400078e0070 */
[----:B------:R-:W-:Y:S02]  /*7cf0*/  IMAD.MOV.U32 R110, RZ, RZ, R128 ;  /* 0x000000ffff6e7224 */ /* 0x000fe400078e0080 */
[----:B------:R-:W-:Y:S01]  /*7d00*/  IMAD.MOV.U32 R117, RZ, RZ, R116 ;  /* 0x000000ffff757224 */ /* 0x000fe200078e0074 */
[----:B------:R-:W3:Y:S01]  /*7d10*/  LDL.LU R128, [R1+0x158] ;  /* 0x0001580001807983 */ /* 0x000ee20000300800 */
[----:B------:R-:W-:-:S03]  /*7d20*/  IMAD.MOV.U32 R116, RZ, RZ, R224 ;  /* 0x000000ffff747224 */ /* 0x000fc600078e00e0 */
[----:B------:R-:W3:Y:S01]  /*7d30*/  LDL.LU R224, [R1+0x154] ;  /* 0x0001540001e07983 */ /* 0x000ee20000300800 */
[----:B------:R-:W-:Y:S02]  /*7d40*/  IMAD.MOV.U32 R132, RZ, RZ, R173 ;  /* 0x000000ffff847224 */ /* 0x000fe400078e00ad */
[----:B------:R-:W-:Y:S02]  /*7d50*/  IMAD.MOV.U32 R127, RZ, RZ, R126 ;  /* 0x000000ffff7f7224 */ /* 0x000fe400078e007e */
[----:B------:R-:W-:Y:S02]  /*7d60*/  IMAD.MOV.U32 R130, RZ, RZ, R132 ;  /* 0x000000ffff827224 */ /* 0x000fe400078e0084 */
[----:B----4-:R-:W-:Y:S01]  /*7d70*/  IMAD.MOV.U32 R112, RZ, RZ, R119 ;  /* 0x000000ffff707224 */ /* 0x010fe200078e0077 */
[----:B------:R-:W-:Y:S01]  /*7d80*/  HGMMA.64x128x16.F32.BF16 R24, gdesc[UR8].tnspA, R24 ;  /* 0x21e00000081879f0 */ /* 0x000fe20008701818 */
[----:B------:R-:W-:Y:S02]  /*7d90*/  IMAD.MOV.U32 R119, RZ, RZ, R118 ;  /* 0x000000ffff777224 */ /* 0x000fe400078e0076 */
[----:B------:R-:W-:-:S02]  /*7da0*/  IMAD.MOV.U32 R118, RZ, RZ, R0 ;  /* 0x000000ffff767224 */ /* 0x000fc400078e0000 */
[----:B------:R-:W4:Y:S01]  /*7db0*/  LDL.LU R0, [R1+0x150] ;  /* 0x0001500001007983 */ /* 0x000f220000300800 */
[----:B--2---:R-:W-:Y:S02]  /*7dc0*/  IMAD.MOV.U32 R126, RZ, RZ, R134 ;  /* 0x000000ffff7e7224 */ /* 0x004fe400078e0086 */
[----:B------:R-:W-:Y:S02]  /*7dd0*/  IMAD.MOV.U32 R134, RZ, RZ, R220 ;  /* 0x000000ffff867224 */ /* 0x000fe400078e00dc */
[----:B------:R0:W5:Y:S01]  /*7de0*/  LDL.LU R220, [R1+0x14c] ;  /* 0x00014c0001dc7983 */ /* 0x0001620000300800 */
[----:B---3--:R-:W-:Y:S02]  /*7df0*/  IMAD.MOV.U32 R132, RZ, RZ, R133 ;  /* 0x000000ffff847224 */ /* 0x008fe400078e0085 */
[----:B------:R-:W-:Y:S02]  /*7e00*/  IMAD.MOV.U32 R133, RZ, RZ, R222 ;  /* 0x000000ffff857224 */ /* 0x000fe400078e00de */
[----:B------:R-:W2:Y:S01]  /*7e10*/  LDL.LU R222, [R1+0x48] ;  /* 0x0000480001de7983 */ /* 0x000ea20000300800 */
[----:B------:R-:W-:Y:S01]  /*7e20*/  HGMMA.64x128x16.F32.BF16 R24, gdesc[UR20].tnspA, R24 ;  /* 0x21e00000141879f0 */ /* 0x000fe20008701818 */
[----:B------:R-:W-:-:S02]  /*7e30*/  IMAD.MOV.U32 R187, RZ, RZ, R186 ;  /* 0x000000ffffbb7224 */ /* 0x000fc400078e00ba */
[----:B------:R-:W-:Y:S02]  /*7e40*/  IMAD.MOV.U32 R186, RZ, RZ, R4 ;  /* 0x000000ffffba7224 */ /* 0x000fe400078e0004 */
[----:B------:R-:W1:Y:S01]  /*7e50*/  LDC R4, c[0x0][0x23c] ;  /* 0x00008f00ff047b82 */ /* 0x000e620000000800 */
[----:B------:R-:W-:Y:S02]  /*7e60*/  IMAD.MOV.U32 R115, RZ, RZ, R167 ;  /* 0x000000ffff737224 */ /* 0x000fe400078e00a7 */
[----:B------:R-:W-:-:S03]  /*7e70*/  IMAD.MOV.U32 R123, RZ, RZ, R171 ;  /* 0x000000ffff7b7224 */ /* 0x000fc600078e00ab */
[----:B------:R-:W-:Y:S02]  /*7e80*/  LOP3.LUT R115, R115, R114, RZ, 0x3c, !PT ;  /* 0x0000007273737212 */ /* 0x000fe400078e3cff */
[----:B------:R-:W-:Y:S02]  /*7e90*/  LOP3.LUT R121, R121, R120, RZ, 0x3c, !PT ;  /* 0x0000007879797212 */ /* 0x000fe400078e3cff */
[----:B------:R-:W-:Y:S02]  /*7ea0*/  LOP3.LUT R114, R115, R114, RZ, 0x3c, !PT ;  /* 0x0000007273727212 */ /* 0x000fe400078e3cff */
[----:B------:R-:W-:Y:S02]  /*7eb0*/  LOP3.LUT R123, R123, R122, RZ, 0x3c, !PT ;  /* 0x0000007a7b7b7212 */ /* 0x000fe400078e3cff */
[----:B------:R-:W-:Y:S02]  /*7ec0*/  LOP3.LUT R125, R125, R124, RZ, 0x3c, !PT ;  /* 0x0000007c7d7d7212 */ /* 0x000fe400078e3cff */
[----:B------:R-:W-:-:S02]  /*7ed0*/  LOP3.LUT R120, R121, R120, RZ, 0x3c, !PT ;  /* 0x0000007879787212 */ /* 0x000fc400078e3cff */
[----:B------:R-:W-:Y:S02]  /*7ee0*/  LOP3.LUT R115, R115, R114, RZ, 0x3c, !PT ;  /* 0x0000007273737212 */ /* 0x000fe400078e3cff */
[----:B------:R-:W-:Y:S01]  /*7ef0*/  LOP3.LUT R122, R123, R122, RZ, 0x3c, !PT ;  /* 0x0000007a7b7a7212 */ /* 0x000fe200078e3cff */
[----:B-1----:R-:W-:Y:S01]  /*7f00*/  IMAD.SHL.U32 R4, R4, 0x40, RZ ;  /* 0x0000004004047824 */ /* 0x002fe200078e00ff */
[----:B------:R-:W-:-:S03]  /*7f10*/  LOP3.LUT R124, R125, R124, RZ, 0x3c, !PT ;  /* 0x0000007c7d7c7212 */ /* 0x000fc600078e3cff */
[----:B------:R-:W-:Y:S01]  /*7f20*/  IMAD.WIDE R106, R4, 0x2, R106 ;  /* 0x00000002046a7825 */ /* 0x000fe200078e026a */
[----:B------:R-:W-:-:S03]  /*7f30*/  LOP3.LUT R121, R121, R120, RZ, 0x3c, !PT ;  /* 0x0000007879797212 */ /* 0x000fc600078e3cff */
[C---:B------:R-:W-:Y:S01]  /*7f40*/  IMAD.WIDE R108, R4.reuse, 0x2, R108 ;  /* 0x00000002046c7825 */ /* 0x040fe200078e026c */
[----:B------:R-:W-:Y:S03]  /*7f50*/  HGMMA.64x128x16.F32.BF16 R24, gdesc[UR24].tnspA, R24, gsb0 ;  /* 0x21e00000181879f0 */ /* 0x000fe60008001818 */
[C---:B------:R-:W-:Y:S01]  /*7f60*/  IMAD.WIDE R110, R4.reuse, 0x2, R110 ;  /* 0x00000002046e7825 */ /* 0x040fe200078e026e */
[----:B------:R-:W-:Y:S01]  /*7f70*/  LOP3.LUT R123, R123, R122, RZ, 0x3c, !PT ;  /* 0x0000007a7b7b7212 */ /* 0x000fe200078e3cff */
[----:B------:R1:W-:Y:S01]  /*7f80*/  STL [R1], R106 ;  /* 0x0000006a01007387 */ /* 0x0003e20000100800 */
[----:B------:R-:W-:Y:S01]  /*7f90*/  LOP3.LUT R125, R125, R124, RZ, 0x3c, !PT ;  /* 0x0000007c7d7d7212 */ /* 0x000fe200078e3cff */
[----:B------:R-:W-:Y:S02]  /*7fa0*/  IMAD.MOV.U32 R178, RZ, RZ, R10 ;  /* 0x000000ffffb27224 */ /* 0x000fe400078e000a */
[C---:B------:R-:W-:Y:S01]  /*7fb0*/  IMAD.WIDE R112, R4.reuse, 0x2, R112 ;  /* 0x0000000204707825 */ /* 0x040fe200078e0270 */
[----:B------:R3:W-:Y:S03]  /*7fc0*/  STL [R1+0x4], R108 ;  /* 0x0000046c01007387 */ /* 0x0007e60000100800 */
[C---:B------:R-:W-:Y:S01]  /*7fd0*/  IMAD.WIDE R114, R4.reuse, 0x2, R114 ;  /* 0x0000000204727825 */ /* 0x040fe200078e0272 */
[----:B------:R0:W-:Y:S03]  /*7fe0*/  STL [R1+0x8], R110 ;  /* 0x0000086e01007387 */ /* 0x0001e60000100800 */
[----:B------:R-:W-:Y:S01]  /*7ff0*/  IMAD.WIDE R116, R4, 0x2, R116 ;  /* 0x0000000204747825 */ /* 0x000fe200078e0274 */
[----:B------:R0:W-:Y:S03]  /*8000*/  STL [R1+0xc], R112 ;  /* 0x00000c7001007387 */ /* 0x0001e60000100800 */
[----:B------:R-:W-:-:S02]  /*8010*/  IMAD.MOV.U32 R129, RZ, RZ, R128 ;  /* 0x000000ffff817224 */ /* 0x000fc400078e0080 */
[C---:B------:R-:W-:Y:S01]  /*8020*/  IMAD.WIDE R118, R4.reuse, 0x2, R118 ;  /* 0x0000000204767825 */ /* 0x040fe200078e0276 */
[----:B------:R0:W-:Y:S03]  /*8030*/  STL [R1+0x10], R114 ;  /* 0x0000107201007387 */ /* 0x0001e60000100800 */
[----:B------:R-:W-:Y:S02]  /*8040*/  IMAD.MOV.U32 R128, RZ, RZ, R135 ;  /* 0x000000ffff807224 */ /* 0x000fe400078e0087 */
[----:B------:R-:W-:Y:S01]  /*8050*/  IMAD.WIDE R120, R4, 0x2, R120 ;  /* 0x0000000204787825 */ /* 0x000fe200078e0278 */
[----:B------:R0:W-:Y:S03]  /*8060*/  STL [R1+0x14], R116 ;  /* 0x0000147401007387 */ /* 0x0001e60000100800 */
[----:B------:R-:W-:-:S02]  /*8070*/  IMAD.MOV.U32 R131, RZ, RZ, R221 ;  /* 0x000000ffff837224 */ /* 0x000fc400078e00dd */
[C---:B------:R-:W-:Y:S01]  /*8080*/  IMAD.WIDE R122, R4.reuse, 0x2, R122 ;  /* 0x00000002047a7825 */ /* 0x040fe200078e027a */
[----:B------:R0:W-:Y:S03]  /*8090*/  STL [R1+0x18], R118 ;  /* 0x0000187601007387 */ /* 0x0001e60000100800 */
[C---:B------:R-:W-:Y:S01]  /*80a0*/  IMAD.WIDE R124, R4.reuse, 0x2, R124 ;  /* 0x00000002047c7825 */ /* 0x040fe200078e027c */
[----:B------:R0:W-:Y:S03]  /*80b0*/  STL [R1+0x1c], R120 ;  /* 0x00001c7801007387 */ /* 0x0001e60000100800 */
[----:B------:R-:W-:Y:S02]  /*80c0*/  IMAD.MOV.U32 R197, RZ, RZ, R196 ;  /* 0x000000ffffc57224 */ /* 0x000fe400078e00c4 */
[----:B------:R-:W-:Y:S01]  /*80d0*/  IMAD.WIDE R126, R4, 0x2, R126 ;  /* 0x00000002047e7825 */ /* 0x000fe200078e027e */
[----:B------:R0:W-:Y:S03]  /*80e0*/  STL [R1+0x20], R122 ;  /* 0x0000207a01007387 */ /* 0x0001e60000100800 */
[----:B------:R-:W-:-:S02]  /*80f0*/  IMAD.MOV.U32 R196, RZ, RZ, R11 ;  /* 0x000000ffffc47224 */ /* 0x000fc400078e000b */
[----:B------:R-:W-:Y:S02]  /*8100*/  IMAD.MOV.U32 R198, RZ, RZ, R244 ;  /* 0x000000ffffc67224 */ /* 0x000fe400078e00f4 */
[----:B------:R-:W-:Y:S02]  /*8110*/  IMAD.MOV.U32 R199, RZ, RZ, R23 ;  /* 0x000000ffffc77224 */ /* 0x000fe400078e0017 */
[----:B------:R-:W-:Y:S02]  /*8120*/  IMAD.MOV.U32 R135, RZ, RZ, R223 ;  /* 0x000000ffff877224 */ /* 0x000fe400078e00df */
[----:B------:R-:W-:Y:S01]  /*8130*/  IMAD.WIDE R128, R4, 0x2, R128 ;  /* 0x0000000204807825 */ /* 0x000fe200078e0280 */
[----:B------:R0:W-:Y:S03]  /*8140*/  STL [R1+0x24], R124 ;  /* 0x0000247c01007387 */ /* 0x0001e60000100800 */
[----:B------:R-:W-:-:S02]  /*8150*/  IMAD.MOV.U32 R11, RZ, RZ, R224 ;  /* 0x000000ffff0b7224 */ /* 0x000fc400078e00e0 */
[C---:B------:R-:W-:Y:S01]  /*8160*/  IMAD.WIDE R130, R4.reuse, 0x2, R130 ;  /* 0x0000000204827825 */ /* 0x040fe200078e0282 */
[----:B------:R0:W-:Y:S03]  /*8170*/  STL [R1+0x28], R126 ;  /* 0x0000287e01007387 */ /* 0x0001e60000100800 */
[----:B------:R-:W-:Y:S02]  /*8180*/  IMAD.MOV.U32 R181, RZ, RZ, R201 ;  /* 0x000000ffffb57224 */ /* 0x000fe400078e00c9 */
[----:B------:R-:W-:Y:S02]  /*8190*/  IMAD.MOV.U32 R201, RZ, RZ, R22 ;  /* 0x000000ffffc97224 */ /* 0x000fe400078e0016 */
[C---:B------:R-:W-:Y:S01]  /*81a0*/  IMAD.WIDE R132, R4.reuse, 0x2, R132 ;  /* 0x0000000204847825 */ /* 0x040fe200078e0284 */
[----:B------:R0:W-:Y:S03]  /*81b0*/  STL [R1+0x2c], R128 ;  /* 0x00002c8001007387 */ /* 0x0001e60000100800 */
[C---:B------:R-:W-:Y:S01]  /*81c0*/  IMAD.WIDE R22, R4.reuse, 0x2, R198 ;  /* 0x0000000204167825 */ /* 0x040fe200078e02c6 */
[----:B------:R-:W-:Y:S03]  /*81d0*/  STL [R1+0x30], R130 ;  /* 0x0000308201007387 */ /* 0x000fe60000100800 */
[----:B------:R-:W-:-:S04]  /*81e0*/  IMAD.WIDE R134, R4, 0x2, R134 ;  /* 0x0000000204867825 */ /* 0x000fc800078e0286 */
[----:B----4-:R-:W-:Y:S02]  /*81f0*/  IMAD.MOV.U32 R10, RZ, RZ, R0 ;  /* 0x000000ffff0a7224 */ /* 0x010fe400078e0000 */
[----:B------:R-:W4:Y:S02]  /*8200*/  S2R R0, SR_TID.X ;  /* 0x0000000000007919 */ /* 0x000f240000002100 */
[----:B------:R-:W-:Y:S01]  /*8210*/  IMAD.WIDE R198, R4, 0x2, R10 ;  /* 0x0000000204c67825 */ /* 0x000fe200078e020a */
[----:B------:R-:W-:-:S04]  /*8220*/  LOP3.LUT R205, R205, R204, RZ, 0x3c, !PT ;  /* 0x000000cccdcd7212 */ /* 0x000fc800078e3cff */
[C---:B------:R-:W-:Y:S01]  /*8230*/  LOP3.LUT R204, R205.reuse, R204, RZ, 0x3c, !PT ;  /* 0x000000cccdcc7212 */ /* 0x040fe200078e3cff */
[----:B------:R-:W-:Y:S02]  /*8240*/  IMAD.MOV.U32 R179, RZ, RZ, R202 ;  /* 0x000000ffffb37224 */ /* 0x000fe400078e00ca */
[----:B------:R-:W-:Y:S01]  /*8250*/  IMAD.MOV.U32 R195, RZ, RZ, R194 ;  /* 0x000000ffffc37224 */ /* 0x000fe200078e00c2 */
[----:B------:R-:W-:Y:S01]  /*8260*/  LOP3.LUT R205, R205, R204, RZ, 0x3c, !PT ;  /* 0x000000cccdcd7212 */ /* 0x000fe200078e3cff */
[----:B------:R-:W-:Y:S02]  /*8270*/  IMAD.MOV.U32 R180, RZ, RZ, R8 ;  /* 0x000000ffffb47224 */ /* 0x000fe400078e0008 */
[----:B------:R-:W-:Y:S02]  /*8280*/  IMAD.MOV.U32 R193, RZ, RZ, R192 ;  /* 0x000000ffffc17224 */ /* 0x000fe400078e00c0 */
[----:B------:R-:W-:Y:S02]  /*8290*/  IMAD.MOV.U32 R191, RZ, RZ, R190 ;  /* 0x000000ffffbf7224 */ /* 0x000fe400078e00be */
[----:B------:R-:W-:-:S02]  /*82a0*/  IMAD.MOV.U32 R189, RZ, RZ, R188 ;  /* 0x000000ffffbd7224 */ /* 0x000fc400078e00bc */
[----:B------:R-:W-:Y:S02]  /*82b0*/  IMAD.MOV.U32 R182, RZ, RZ, R12 ;  /* 0x000000ffffb67224 */ /* 0x000fe400078e000c */
[----:B------:R-:W-:Y:S02]  /*82c0*/  IMAD.MOV.U32 R183, RZ, RZ, R200 ;  /* 0x000000ffffb77224 */ /* 0x000fe400078e00c8 */
        /* <DEDUP_REMOVED lines=14> */
[----:B--2---:R-:W-:-:S05]  /*83b0*/  VIADD R222, R222, 0xffffffff ;  /* 0xffffffffdede7836 */ /* 0x004fca0000000000 */
[----:B------:R2:W-:Y:S04]  /*83c0*/  STL [R1+0x48], R222 ;  /* 0x000048de01007387 */ /* 0x0005e80000100800 */
[----:B------:R0:W-:Y:S04]  /*83d0*/  STL [R1+0x34], R132 ;  /* 0x0000348401007387 */ /* 0x0001e80000100800 */
[----:B------:R0:W-:Y:S04]  /*83e0*/  STL [R1+0x38], R134 ;  /* 0x0000388601007387 */ /* 0x0001e80000100800 */
[----:B------:R0:W-:Y:S01]  /*83f0*/  STL [R1+0x3c], R198 ;  /* 0x00003cc601007387 */ /* 0x0001e20000100800 */
[----:B------:R-:W-:Y:S01]  /*8400*/  ISETP.NE.U32.AND P0, PT, R222, RZ, PT ;  /* 0x000000ffde00720c */ /* 0x000fe20003f05070 */
        /* <DEDUP_REMOVED lines=62> */
[----:B------:R-:W-:Y:S01]  /*87f0*/  IMAD.WIDE R8, R4, 0x2, R178 ;  /* 0x0000000204087825 */ /* 0x000fe200078e02b2 */
[----:B----4-:R-:W-:-:S03]  /*8800*/  SHF.R.U32.HI R0, RZ, 0x6, R0 ;  /* 0x00000006ff007819 */ /* 0x010fc60000011600 */
[----:B------:R-:W-:Y:S01]  /*8810*/  IMAD.WIDE R6, R4, 0x2, R180 ;  /* 0x0000000204067825 */ /* 0x000fe200078e02b4 */
[----:B------:R-:W-:-:S03]  /*8820*/  UIADD3 UR16, UR16, -0x40, URZ ;  /* 0xffffffc010107890 */ /* 0x000fc6000fffe03f */
[----:B------:R-:W-:Y:S01]  /*8830*/  IMAD.WIDE R12, R4, 0x2, R182 ;  /* 0x00000002040c7825 */ /* 0x000fe200078e02b6 */
[----:B------:R-:W-:-:S03]  /*8840*/  WARPGROUP.DEPBAR.LE gsb0, 0x0 ;  /* 0x00008000000079c5 */ /* 0x000fc60000010000 */
[----:B------:R-:W-:-:S04]  /*8850*/  IMAD.WIDE R196, R4, 0x2, R196 ;  /* 0x0000000204c47825 */ /* 0x000fc800078e02c4 */
        /* <DEDUP_REMOVED lines=42> */
[----:B------:R-:W-:Y:S01]  /*8b00*/  IMAD.WIDE R136, R4, 0x2, R202 ;  /* 0x0000000204887825 */ /* 0x000fe200078e02ca */
[----:B------:R-:W-:-:S03]  /*8b10*/  SGXT.U32 R0, R0, 0x1 ;  /* 0x000000010000781a */ /* 0x000fc60000000000 */
        /* <DEDUP_REMOVED lines=87> */
[----:B-1----:R-:W-:Y:S02]  /*9090*/  IMAD.MOV.U32 R106, RZ, RZ, R107 ;  /* 0x000000ffff6a7224 */ /* 0x002fe400078e006b */
[----:B---3--:R-:W-:Y:S02]  /*90a0*/  IMAD.MOV.U32 R108, RZ, RZ, R109 ;  /* 0x000000ffff6c7224 */ /* 0x008fe400078e006d */
[----:B0-----:R-:W-:-:S02]  /*90b0*/  IMAD.MOV.U32 R110, RZ, RZ, R111 ;  /* 0x000000ffff6e7224 */ /* 0x001fc400078e006f */
        /* <DEDUP_REMOVED lines=10> */
[----:B--2---:R-:W-:Y:S02]  /*9160*/  IMAD.MOV.U32 R222, RZ, RZ, R133 ;  /* 0x000000ffffde7224 */ /* 0x004fe400078e0085 */
[----:B------:R-:W-:-:S02]  /*9170*/  IMAD.MOV.U32 R223, RZ, RZ, R135 ;  /* 0x000000ffffdf7224 */ /* 0x000fc400078e0087 */
[----:B------:R-:W-:Y:S01]  /*9180*/  IMAD.MOV.U32 R224, RZ, RZ, R199 ;  /* 0x000000ffffe07224 */ /* 0x000fe200078e00c7 */
[----:B------:R-:W-:Y:S06]  /*9190*/  @P0 BRA `(.L_x_1) ;  /* 0xffffffc0000c0947 */ /* 0x000fec000383ffff */
[----:B------:R-:W-:Y:S02]  /*91a0*/  F2FP.BF16.F32.PACK_AB R83, R87, R83 ;  /* 0x000000535753723e */ /* 0x000fe400000010ff */
[----:B------:R-:W-:Y:S02]  /*91b0*/  F2FP.BF16.F32.PACK_AB R82, R86, R82 ;  /* 0x000000525652723e */ /* 0x000fe400000010ff */
[----:B------:R-:W-:Y:S02]  /*91c0*/  F2FP.BF16.F32.PACK_AB R81, R85, R81 ;  /* 0x000000515551723e */ /* 0x000fe400000010ff */
[----:B------:R-:W-:Y:S02]  /*91d0*/  F2FP.BF16.F32.PACK_AB R80, R84, R80 ;  /* 0x000000505450723e */ /* 0x000fe400000010ff */
[----:B------:R-:W-:Y:S02]  /*91e0*/  F2FP.BF16.F32.PACK_AB R75, R79, R75 ;  /* 0x0000004b4f4b723e */ /* 0x000fe400000010ff */
[----:B------:R-:W-:-:S02]  /*91f0*/  F2FP.BF16.F32.PACK_AB R74, R78, R74 ;  /* 0x0000004a4e4a723e */ /* 0x000fc400000010ff */
        /* <DEDUP_REMOVED lines=25> */
[----:B------:R-:W-:-:S07]  /*9390*/  F2FP.BF16.F32.PACK_AB R24, R28, R24 ;  /* 0x000000181c18723e */ /* 0x000fce00000010ff */
.L_x_0:
[----:B------:R-:W2:Y:S01]  /*93a0*/  LDL.LU R8, [R1+0x12c] ;  /* 0x00012c0001087983 */ /* 0x000ea20000300800 */
[----:B------:R-:W-:Y:S01]  /*93b0*/  ULDC.64 UR6, c[0x0][0x228] ;  /* 0x00008a0000067ab9 */ /* 0x000fe20000000a00 */
[----:B------:R-:W-:Y:S02]  /*93c0*/  ULDC UR4, c[0x0][0x244] ;  /* 0x0000910000047ab9 */ /* 0x000fe40000000800 */
[----:B------:R-:W3:Y:S04]  /*93d0*/  LDL.LU R7, [R1+0x128] ;  /* 0x0001280001077983 */ /* 0x000ee80000300800 */
[----:B------:R-:W4:Y:S04]  /*93e0*/  LDL.LU R6, [R1+0x124] ;  /* 0x0001240001067983 */ /* 0x000f280000300800 */
[----:B------:R-:W2:Y:S04]  /*93f0*/  LDL.LU R4, [R1+0x120] ;  /* 0x0001200001047983 */ /* 0x000ea80000300800 */
[----:B------:R-:W3:Y:S01]  /*9400*/  LDL.LU R16, [R1+0x4c] ;  /* 0x00004c0001107983 */ /* 0x000ee20000300800 */
[----:B------:R-:W1:Y:S03]  /*9410*/  S2R R3, SR_TID.X ;  /* 0x0000000000037919 */ /* 0x000e660000002100 */
[----:B0-----:R-:W2:Y:S04]  /*9420*/  LDL.LU R93, [R1+0x148] ;  /* 0x00014800015d7983 */ /* 0x001ea80000300800 */
[----:B------:R-:W2:Y:S04]  /*9430*/  LDL.LU R88, [R1+0x144] ;  /* 0x0001440001587983 */ /* 0x000ea80000300800 */
[----:B------:R-:W2:Y:S04]  /*9440*/  LDL.LU R92, [R1+0x140] ;  /* 0x00014000015c7983 */ /* 0x000ea80000300800 */
[----:B------:R-:W2:Y:S04]  /*9450*/  LDL.LU R91, [R1+0x13c] ;  /* 0x00013c00015b7983 */ /* 0x000ea80000300800 */
[----:B------:R-:W2:Y:S04]  /*9460*/  LDL.LU R90, [R1+0x138] ;  /* 0x00013800015a7983 */ /* 0x000ea80000300800 */
[----:B------:R-:W2:Y:S01]  /*9470*/  LDL.LU R89, [R1+0x134] ;  /* 0x0001340001597983 */ /* 0x000ea20000300800 */
[----:B-1----:R-:W-:-:S02]  /*9480*/  IMAD.SHL.U32 R2, R3, 0x80, RZ ;  /* 0x0000008003027824 */ /* 0x002fc400078e00ff */
[C---:B------:R-:W-:Y:S02]  /*9490*/  IMAD.SHL.U32 R0, R3.reuse, 0x10, RZ ;  /* 0x0000001003007824 */ /* 0x040fe400078e00ff */
[----:B------:R-:W-:Y:S01]  /*94a0*/  IMAD.SHL.U32 R3, R3, 0x8, RZ ;  /* 0x0000000803037824 */ /* 0x000fe200078e00ff */
[----:B------:R-:W-:Y:S02]  /*94b0*/  LOP3.LUT R5, R2, 0x400, RZ, 0xc0, !PT ;  /* 0x0000040002057812 */ /* 0x000fe400078ec0ff */
[----:B------:R-:W-:Y:S02]  /*94c0*/  LOP3.LUT R2, R0, 0x70, RZ, 0xc0, !PT ;  /* 0x0000007000027812 */ /* 0x000fe400078ec0ff */
[----:B------:R-:W-:Y:S02]  /*94d0*/  LOP3.LUT R3, R3, 0x380, RZ, 0xc0, !PT ;  /* 0x0000038003037812 */ /* 0x000fe400078ec0ff */
[----:B------:R-:W-:-:S05]  /*94e0*/  IADD3 R2, R5, UR12, R2 ;  /* 0x0000000c05027c10 */ /* 0x000fca000fffe002 */
[----:B------:R-:W-:Y:S01]  /*94f0*/  IMAD.IADD R44, R3, 0x1, R2 ;  /* 0x00000001032c7824 */ /* 0x000fe200078e0202 */
[----:B------:R-:W-:Y:S01]  /*9500*/  BAR.SYNC.DEFER_BLOCKING 0x0 ;  /* 0x0000000000007b1d */ /* 0x000fe20000010000 */
[----:B------:R-:W-:-:S07]  /*9510*/  LOP3.LUT R0, R0, 0x7f0, RZ, 0xc0, !PT ;  /* 0x000007f000007812 */ /* 0x000fce00078ec0ff */
[----:B------:R-:W0:Y:S01]  /*9520*/  LDC R3, c[0x0][0x248] ;  /* 0x00009200ff037b82 */ /* 0x000e220000000800 */
[----:B------:R1:W-:Y:S07]  /*9530*/  STSM.16.M88.4 [R44], R24 ;  /* 0x000000182c007844 */ /* 0x0003ee0000000200 */
[----:B------:R-:W-:Y:S01]  /*9540*/  BAR.SYNC.DEFER_BLOCKING 0x0 ;  /* 0x0000000000007b1d */ /* 0x000fe20000010000 */
[----:B---3--:R-:W-:-:S04]  /*9550*/  ISETP.GE.AND P0, PT, R16, UR6, PT ;  /* 0x0000000610007c0c */ /* 0x008fc8000bf06270 */
[----:B------:R-:W-:Y:S02]  /*9560*/  ISETP.LT.AND P2, PT, R7, UR7, !P0 ;  /* 0x0000000707007c0c */ /* 0x000fe4000c741270 */
[----:B----4-:R-:W-:Y:S02]  /*9570*/  ISETP.LT.AND P5, PT, R6, UR7, !P0 ;  /* 0x0000000706007c0c */ /* 0x010fe4000c7a1270 */
[----:B--2---:R-:W-:Y:S02]  /*9580*/  ISETP.LT.AND P3, PT, R4, UR7, !P0 ;  /* 0x0000000704007c0c */ /* 0x004fe4000c761270 */
[----:B------:R-:W2:Y:S01]  /*9590*/  LDS.128 R4, [R0+UR12] ;  /* 0x0000000c00047984 */ /* 0x000ea20008000c00 */
[----:B------:R-:W-:Y:S06]  /*95a0*/  BAR.SYNC.DEFER_BLOCKING 0x0 ;  /* 0x0000000000007b1d */ /* 0x000fec0000010000 */
[----:B------:R3:W-:Y:S02]  /*95b0*/  STSM.16.M88.4 [R44], R32 ;  /* 0x000000202c007844 */ /* 0x0007e40000000200 */
[----:B------:R-:W-:Y:S01]  /*95c0*/  BAR.SYNC.DEFER_BLOCKING 0x0 ;  /* 0x0000000000007b1d */ /* 0x000fe20000010000 */
[----:B------:R-:W-:-:S05]  /*95d0*/  ISETP.LT.AND P1, PT, R8, UR7, !P0 ;  /* 0x0000000708007c0c */ /* 0x000fca000c721270 */
[----:B------:R-:W4:Y:S02]  /*95e0*/  LDS.128 R8, [R0+UR12] ;  /* 0x0000000c00087984 */ /* 0x000f240008000c00 */
[----:B------:R-:W-:Y:S06]  /*95f0*/  BAR.SYNC.DEFER_BLOCKING 0x0 ;  /* 0x0000000000007b1d */ /* 0x000fec0000010000 */
[----:B------:R2:W-:Y:S02]  /*9600*/  STSM.16.M88.4 [R44], R40 ;  /* 0x000000282c007844 */ /* 0x0005e40000000200 */
[----:B------:R-:W-:Y:S06]  /*9610*/  BAR.SYNC.DEFER_BLOCKING 0x0 ;  /* 0x0000000000007b1d */ /* 0x000fec0000010000 */
[----:B------:R-:W4:Y:S02]  /*9620*/  LDS.128 R12, [R0+UR12] ;  /* 0x0000000c000c7984 */ /* 0x000f240008000c00 */
[----:B------:R-:W-:Y:S06]  /*9630*/  BAR.SYNC.DEFER_BLOCKING 0x0 ;  /* 0x0000000000007b1d */ /* 0x000fec0000010000 */
[----:B------:R-:W-:Y:S01]  /*9640*/  STSM.16.M88.4 [R44], R48 ;  /* 0x000000302c007844 */ /* 0x000fe20000000200 */
[----:B-1----:R-:W-:Y:S01]  /*9650*/  IMAD R24, R16, UR4, RZ ;  /* 0x0000000410187c24 */ /* 0x002fe2000f8e02ff */
[----:B------:R-:W-:Y:S01]  /*9660*/  ULDC.64 UR4, c[0x0][0x220] ;  /* 0x0000880000047ab9 */ /* 0x000fe20000000a00 */
[----:B------:R-:W-:Y:S06]  /*9670*/  BAR.SYNC.DEFER_BLOCKING 0x0 ;  /* 0x0000000000007b1d */ /* 0x000fec0000010000 */
[----:B------:R-:W1:Y:S02]  /*9680*/  LDS.128 R16, [R0+UR12] ;  /* 0x0000000c00107984 */ /* 0x000e640008000c00 */
[----:B------:R-:W-:Y:S06]  /*9690*/  BAR.SYNC.DEFER_BLOCKING 0x0 ;  /* 0x0000000000007b1d */ /* 0x000fec0000010000 */
[----:B------:R-:W-:Y:S02]  /*96a0*/  STSM.16.M88.4 [R44], R56 ;  /* 0x000000382c007844 */ /* 0x000fe40000000200 */
[----:B------:R-:W-:Y:S06]  /*96b0*/  BAR.SYNC.DEFER_BLOCKING 0x0 ;  /* 0x0000000000007b1d */ /* 0x000fec0000010000 */
[----:B------:R-:W1:Y:S02]  /*96c0*/  LDS.128 R20, [R0+UR12] ;  /* 0x0000000c00147984 */ /* 0x000e640008000c00 */
[----:B------:R-:W-:Y:S01]  /*96d0*/  BAR.SYNC.DEFER_BLOCKING 0x0 ;  /* 0x0000000000007b1d */ /* 0x000fe20000010000 */
[----:B------:R-:W-:-:S05]  /*96e0*/  LEA R2, P6, R24, UR4, 0x1 ;  /* 0x0000000418027c11 */ /* 0x000fca000f8c08ff */
[----:B------:R-:W-:Y:S01]  /*96f0*/  STSM.16.M88.4 [R44], R64 ;  /* 0x000000402c007844 */ /* 0x000fe20000000200 */
[----:B---3--:R-:W-:Y:S01]  /*9700*/  LEA.HI.X.SX32 R32, R24, UR5, 0x1, P6 ;  /* 0x0000000518207c11 */ /* 0x008fe2000b0f0eff */
[----:B------:R-:W-:Y:S06]  /*9710*/  BAR.SYNC.DEFER_BLOCKING 0x0 ;  /* 0x0000000000007b1d */ /* 0x000fec0000010000 */
[----:B------:R-:W3:Y:S02]  /*9720*/  LDS.128 R24, [R0+UR12] ;  /* 0x0000000c00187984 */ /* 0x000ee40008000c00 */
[----:B------:R-:W-:Y:S01]  /*9730*/  BAR.SYNC.DEFER_BLOCKING 0x0 ;  /* 0x0000000000007b1d */ /* 0x000fe20000010000 */
[----:B0----5:R-:W-:-:S05]  /*9740*/  IMAD R29, R220, R3, RZ ;  /* 0x00000003dc1d7224 */ /* 0x021fca00078e02ff */
[----:B------:R-:W-:Y:S02]  /*9750*/  STSM.16.M88.4 [R44], R72 ;  /* 0x000000482c007844 */ /* 0x000fe40000000200 */
[----:B------:R-:W-:Y:S01]  /*9760*/  BAR.SYNC.DEFER_BLOCKING 0x0 ;  /* 0x0000000000007b1d */ /* 0x000fe20000010000 */
[----:B------:R-:W-:Y:S01]  /*9770*/  LEA R34, P6, R29, R2, 0x1 ;  /* 0x000000021d227211 */ /* 0x000fe200078c08ff */
[----:B------:R-:W-:-:S03]  /*9780*/  IMAD R33, R3, 0x2, R29 ;  /* 0x0000000203217824 */ /* 0x000fc600078e021d */
[----:B------:R-:W-:Y:S02]  /*9790*/  LEA.HI.X.SX32 R35, R29, R32, 0x1, P6 ;  /* 0x000000201d237211 */ /* 0x000fe400030f0eff */
[----:B------:R-:W0:Y:S01]  /*97a0*/  LDS.128 R28, [R0+UR12] ;  /* 0x0000000c001c7984 */ /* 0x000e220008000c00 */
[----:B------:R-:W-:Y:S01]  /*97b0*/  BAR.SYNC.DEFER_BLOCKING 0x0 ;  /* 0x0000000000007b1d */ /* 0x000fe20000010000 */
[----:B------:R-:W-:Y:S01]  /*97c0*/  LEA R36, P6, R33, R2, 0x1 ;  /* 0x0000000221247211 */ /* 0x000fe200078c08ff */
[----:B------:R-:W-:Y:S01]  /*97d0*/  IMAD R39, R3, 0x2, R33 ;  /* 0x0000000203277824 */ /* 0x000fe200078e0221 */
[----:B------:R-:W-:Y:S02]  /*97e0*/  ISETP.LT.AND P4, PT, R220, UR7, !P0 ;  /* 0x00000007dc007c0c */ /* 0x000fe4000c781270 */
[----:B------:R-:W-:Y:S01]  /*97f0*/  LEA.HI.X.SX32 R37, R33, R32, 0x1, P6 ;  /* 0x0000002021257211 */ /* 0x000fe200030f0eff */
[----:B------:R-:W-:Y:S01]  /*9800*/  IMAD R33, R3, 0x2, R39 ;  /* 0x0000000203217824 */ /* 0x000fe200078e0227 */
[C---:B------:R-:W-:Y:S01]  /*9810*/  LEA R38, P6, R39.reuse, R2, 0x1 ;  /* 0x0000000227267211 */ /* 0x040fe200078c08ff */
[----:B------:R-:W-:Y:S01]  /*9820*/  STSM.16.M88.4 [R44], R80 ;  /* 0x000000502c007844 */ /* 0x000fe20000000200 */
[----:B------:R-:W-:Y:S02]  /*9830*/  BAR.SYNC.DEFER_BLOCKING 0x0 ;  /* 0x0000000000007b1d */ /* 0x000fe40000010000 */
[----:B------:R-:W-:Y:S01]  /*9840*/  LEA.HI.X.SX32 R39, R39, R32, 0x1, P6 ;  /* 0x0000002027277211 */ /* 0x000fe200030f0eff */
[----:B--2---:R-:W-:Y:S01]  /*9850*/  IMAD R43, R3, 0x2, R33 ;  /* 0x00000002032b7824 */ /* 0x004fe200078e0221 */
[----:B------:R-:W-:-:S04]  /*9860*/  LEA R40, P6, R33, R2, 0x1 ;  /* 0x0000000221287211 */ /* 0x000fc800078c08ff */
[----:B------:R-:W-:Y:S01]  /*9870*/  LEA.HI.X.SX32 R41, R33, R32, 0x1, P6 ;  /* 0x0000002021297211 */ /* 0x000fe200030f0eff */
[----:B------:R2:W-:Y:S04]  /*9880*/  @P4 STG.E.U16 desc[UR14][R34.64], R4 ;  /* 0x0000000422004986 */ /* 0x0005e8000c10150e */
[----:B------:R-:W-:Y:S04]  /*9890*/  @P1 STG.E.U16 desc[UR14][R36.64], R5 ;  /* 0x0000000524001986 */ /* 0x000fe8000c10150e */
[----:B------:R-:W-:Y:S01]  /*98a0*/  @P2 STG.E.U16 desc[UR14][R38.64], R6 ;  /* 0x0000000626002986 */ /* 0x000fe2000c10150e */
[----:B--2---:R-:W-:-:S03]  /*98b0*/  LEA R34, P6, R43, R2, 0x1 ;  /* 0x000000022b227211 */ /* 0x004fc600078c08ff */
[----:B------:R2:W-:Y:S01]  /*98c0*/  @P5 STG.E.U16 desc[UR14][R40.64], R7 ;  /* 0x0000000728005986 */ /* 0x0005e2000c10150e */
[----:B------:R-:W-:Y:S02]  /*98d0*/  ISETP.LT.AND P1, PT, R88, UR7, !P0 ;  /* 0x0000000758007c0c */ /* 0x000fe4000c721270 */
[----:B------:R-:W-:Y:S01]  /*98e0*/  LEA.HI.X.SX32 R35, R43, R32, 0x1, P6 ;  /* 0x000000202b237211 */ /* 0x000fe200030f0eff */
[----:B------:R-:W3:Y:S01]  /*98f0*/  LDL.LU R88, [R1+0x130] ;  /* 0x0001300001587983 */ /* 0x000ee20000300800 */
[----:B------:R-:W-:Y:S02]  /*9900*/  ISETP.LT.AND P5, PT, R91, UR7, !P0 ;  /* 0x000000075b007c0c */ /* 0x000fe4000c7a1270 */
[----:B------:R-:W-:Y:S01]  /*9910*/  ISETP.LT.AND P4, PT, R93, UR7, !P0 ;  /* 0x000000075d007c0c */ /* 0x000fe2000c781270 */
[----:B------:R-:W3:Y:S01]  /*9920*/  LDL.LU R91, [R1+0x11c] ;  /* 0x00011c00015b7983 */ /* 0x000ee20000300800 */
[----:B--2---:R-:W-:-:S03]  /*9930*/  PRMT R41, R4, 0x7632, R41 ;  /* 0x0000763204297816 */ /* 0x004fc60000000029 */
[----:B------:R-:W2:Y:S04]  /*9940*/  LDL.LU R93, [R1+0x118] ;  /* 0x00011800015d7983 */ /* 0x000ea80000300800 */
[----:B------:R4:W-:Y:S01]  /*9950*/  @P3 STG.E.U16 desc[UR14][R34.64], R41 ;  /* 0x0000002922003986 */ /* 0x0009e2000c10150e */
[----:B------:R-:W-:-:S03]  /*9960*/  ISETP.LT.AND P3, PT, R90, UR7, !P0 ;  /* 0x000000075a007c0c */ /* 0x000fc6000c761270 */
[----:B------:R-:W2:Y:S01]  /*9970*/  LDL.LU R90, [R1+0x114] ;  /* 0x00011400015a7983 */ /* 0x000ea20000300800 */
[----:B------:R-:W-:Y:S01]  /*9980*/  IMAD R33, R3, 0x2, R43 ;  /* 0x0000000203217824 */ /* 0x000fe200078e022b */
[----:B------:R-:W-:-:S03]  /*9990*/  PRMT R42, R5, 0x7632, R42 ;  /* 0x00007632052a7816 */ /* 0x000fc6000000002a */
[----:B------:R-:W-:Y:S01]  /*99a0*/  IMAD R5, R3, 0x2, R33 ;  /* 0x0000000203057824 */ /* 0x000fe200078e0221 */
[----:B------:R-:W-:-:S04]  /*99b0*/  LEA R36, P6, R33, R2, 0x1 ;  /* 0x0000000221247211 */ /* 0x000fc800078c08ff */
[----:B------:R-:W-:Y:S01]  /*99c0*/  LEA.HI.X.SX32 R37, R33, R32, 0x1, P6 ;  /* 0x0000002021257211 */ /* 0x000fe200030f0eff */
[----:B------:R-:W-:Y:S01]  /*99d0*/  IMAD R33, R3, 0x2, R5 ;  /* 0x0000000203217824 */ /* 0x000fe200078e0205 */
[C---:B------:R-:W-:Y:S02]  /*99e0*/  LEA R4, P6, R5.reuse, R2, 0x1 ;  /* 0x0000000205047211 */ /* 0x040fe400078c08ff */
[----:B----4-:R-:W-:Y:S01]  /*99f0*/  PRMT R35, R6, 0x7632, R35 ;  /* 0x0000763206237816 */ /* 0x010fe20000000023 */
[----:B------:R4:W-:Y:S01]  /*9a00*/  @P4 STG.E.U16 desc[UR14][R36.64], R42 ;  /* 0x0000002a24004986 */ /* 0x0009e2000c10150e */
[----:B------:R-:W-:Y:S01]  /*9a10*/  LEA.HI.X.SX32 R5, R5, R32, 0x1, P6 ;  /* 0x0000002005057211 */ /* 0x000fe200030f0eff */
[----:B------:R-:W-:Y:S01]  /*9a20*/  IMAD R39, R3, 0x2, R33 ;  /* 0x0000000203277824 */ /* 0x000fe200078e0221 */
[----:B------:R-:W-:Y:S02]  /*9a30*/  ISETP.LT.AND P2, PT, R92, UR7, !P0 ;  /* 0x000000075c007c0c */ /* 0x000fe4000c741270 */
[----:B------:R-:W-:Y:S01]  /*9a40*/  LEA R6, P6, R33, R2, 0x1 ;  /* 0x0000000221067211 */ /* 0x000fe200078c08ff */
[----:B------:R-:W2:Y:S01]  /*9a50*/  LDL.LU R92, [R1+0x110] ;  /* 0x00011000015c7983 */ /* 0x000ea20000300800 */
[----:B------:R-:W-:-:S03]  /*9a60*/  ISETP.LT.AND P4, PT, R89, UR7, !P0 ;  /* 0x0000000759007c0c */ /* 0x000fc6000c781270 */
[----:B------:R-:W2:Y:S01]  /*9a70*/  LDL.LU R89, [R1+0x10c] ;  /* 0x00010c0001597983 */ /* 0x000ea20000300800 */
[----:B----4-:R-:W-:Y:S02]  /*9a80*/  PRMT R37, R7, 0x7632, R37 ;  /* 0x0000763207257816 */ /* 0x010fe40000000025 */
[----:B------:R-:W-:Y:S01]  /*9a90*/  LEA.HI.X.SX32 R7, R33, R32, 0x1, P6 ;  /* 0x0000002021077211 */ /* 0x000fe200030f0eff */
[----:B------:R-:W-:Y:S01]  /*9aa0*/  IMAD R33, R3, 0x2, R39 ;  /* 0x0000000203217824 */ /* 0x000fe200078e0227 */
[C---:B------:R-:W-:Y:S01]  /*9ab0*/  LEA R34, P6, R39.reuse, R2, 0x1 ;  /* 0x0000000227227211 */ /* 0x040fe200078c08ff */
[----:B------:R4:W-:Y:S04]  /*9ac0*/  @P1 STG.E.U16 desc[UR14][R4.64], R35 ;  /* 0x0000002304001986 */ /* 0x0009e8000c10150e */
[----:B------:R1:W-:Y:S01]  /*9ad0*/  @P2 STG.E.U16 desc[UR14][R6.64], R37 ;  /* 0x0000002506002986 */ /* 0x0003e2000c10150e */
[----:B----4-:R-:W-:-:S02]  /*9ae0*/  LEA.HI.X.SX32 R35, R39, R32, 0x1, P6 ;  /* 0x0000002027237211 */ /* 0x010fc400030f0eff */
[----:B------:R-:W-:-:S04]  /*9af0*/  LEA R36, P6, R33, R2, 0x1 ;  /* 0x0000000221247211 */ /* 0x000fc800078c08ff */
[----:B-1----:R-:W-:Y:S01]  /*9b00*/  LEA.HI.X.SX32 R37, R33, R32, 0x1, P6 ;  /* 0x0000002021257211 */ /* 0x002fe200030f0eff */
[----:B------:R1:W-:Y:S04]  /*9b10*/  @P5 STG.E.U16 desc[UR14][R34.64], R8 ;  /* 0x0000000822005986 */ /* 0x0003e8000c10150e */
[----:B------:R4:W-:Y:S01]  /*9b20*/  @P3 STG.E.U16 desc[UR14][R36.64], R9 ;  /* 0x0000000924003986 */ /* 0x0009e2000c10150e */
[----:B---3--:R-:W-:-:S03]  /*9b30*/  ISETP.LT.AND P1, PT, R88, UR7, !P0 ;  /* 0x0000000758007c0c */ /* 0x008fc6000c721270 */
[----:B------:R-:W3:Y:S01]  /*9b40*/  LDL.LU R88, [R1+0x108] ;  /* 0x0001080001587983 */ /* 0x000ee20000300800 */
[----:B------:R-:W-:-:S03]  /*9b50*/  ISETP.LT.AND P2, PT, R91, UR7, !P0 ;  /* 0x000000075b007c0c */ /* 0x000fc6000c741270 */
[----:B------:R-:W3:Y:S01]  /*9b60*/  LDL.LU R91, [R1+0x104] ;  /* 0x00010400015b7983 */ /* 0x000ee20000300800 */
[----:B--2---:R-:W-:-:S03]  /*9b70*/  ISETP.LT.AND P3, PT, R90, UR7, !P0 ;  /* 0x000000075a007c0c */ /* 0x004fc6000c761270 */
[----:B------:R-:W2:Y:S01]  /*9b80*/  LDL.LU R90, [R1+0x100] ;  /* 0x00010000015a7983 */ /* 0x000ea20000300800 */
[----:B------:R-:W-:-:S04]  /*9b90*/  IMAD R39, R3, 0x2, R33 ;  /* 0x0000000203277824 */ /* 0x000fc800078e0221 */
[----:B------:R-:W-:Y:S01]  /*9ba0*/  IMAD R33, R3, 0x2, R39 ;  /* 0x0000000203217824 */ /* 0x000fe200078e0227 */
[----:B------:R-:W-:-:S04]  /*9bb0*/  LEA R4, P6, R39, R2, 0x1 ;  /* 0x0000000227047211 */ /* 0x000fc800078c08ff */
[----:B------:R-:W-:Y:S02]  /*9bc0*/  LEA.HI.X.SX32 R5, R39, R32, 0x1, P6 ;  /* 0x0000002027057211 */ /* 0x000fe400030f0eff */
[----:B------:R-:W-:Y:S01]  /*9bd0*/  LEA R6, P6, R33, R2, 0x1 ;  /* 0x0000000221067211 */ /* 0x000fe200078c08ff */
[----:B------:R-:W-:-:S03]  /*9be0*/  IMAD R39, R3, 0x2, R33 ;  /* 0x0000000203277824 */ /* 0x000fc600078e0221 */
[----:B------:R-:W-:Y:S01]  /*9bf0*/  LEA.HI.X.SX32 R7, R33, R32, 0x1, P6 ;  /* 0x0000002021077211 */ /* 0x000fe200030f0eff */
[----:B------:R0:W-:Y:S01]  /*9c00*/  @P4 STG.E.U16 desc[UR14][R4.64], R10 ;  /* 0x0000000a04004986 */ /* 0x0001e2000c10150e */
[----:B------:R-:W-:Y:S01]  /*9c10*/  IMAD R33, R3, 0x2, R39 ;  /* 0x0000000203217824 */ /* 0x000fe200078e0227 */
[----:B-1----:R-:W-:Y:S02]  /*9c20*/  LEA R34, P6, R39, R2, 0x1 ;  /* 0x0000000227227211 */ /* 0x002fe400078c08ff */
[----:B------:R-:W-:Y:S01]  /*9c30*/  ISETP.LT.AND P5, PT, R93, UR7, !P0 ;  /* 0x000000075d007c0c */ /* 0x000fe2000c7a1270 */
[----:B------:R-:W-:Y:S01]  /*9c40*/  @P1 STG.E.U16 desc[UR14][R6.64], R11 ;  /* 0x0000000b06001986 */ /* 0x000fe2000c10150e */
[----:B------:R-:W-:Y:S02]  /*9c50*/  ISETP.LT.AND P1, PT, R89, UR7, !P0 ;  /* 0x0000000759007c0c */ /* 0x000fe4000c721270 */
[----:B------:R-:W-:Y:S01]  /*9c60*/  LEA.HI.X.SX32 R35, R39, R32, 0x1, P6 ;  /* 0x0000002027237211 */ /* 0x000fe200030f0eff */
[----:B------:R-:W2:Y:S01]  /*9c70*/  LDL.LU R89, [R1+0xfc] ;  /* 0x0000fc0001597983 */ /* 0x000ea20000300800 */
[----:B----4-:R-:W-:-:S02]  /*9c80*/  LEA R36, P6, R33, R2, 0x1 ;  /* 0x0000000221247211 */ /* 0x010fc400078c08ff */
[----:B0-----:R-:W-:Y:S01]  /*9c90*/  PRMT R5, R9, 0x7632, R5 ;  /* 0x0000763209057816 */ /* 0x001fe20000000005 */
[----:B------:R-:W-:Y:S01]  /*9ca0*/  IMAD R9, R3, 0x2, R33 ;  /* 0x0000000203097824 */ /* 0x000fe200078e0221 */
[----:B------:R-:W-:Y:S01]  /*9cb0*/  PRMT R8, R8, 0x7632, R8 ;  /* 0x0000763208087816 */ /* 0x000fe20000000008 */
[----:B------:R-:W4:Y:S01]  /*9cc0*/  LDL.LU R93, [R1+0xf8] ;  /* 0x0000f800015d7983 */ /* 0x000f220000300800 */
[----:B------:R-:W-:Y:S02]  /*9cd0*/  LEA.HI.X.SX32 R37, R33, R32, 0x1, P6 ;  /* 0x0000002021257211 */ /* 0x000fe400030f0eff */
[----:B------:R-:W-:Y:S01]  /*9ce0*/  LEA R4, P6, R9, R2, 0x1 ;  /* 0x0000000209047211 */ /* 0x000fe200078c08ff */
[----:B------:R0:W-:Y:S04]  /*9cf0*/  @P2 STG.E.U16 desc[UR14][R34.64], R8 ;  /* 0x0000000822002986 */ /* 0x0001e8000c10150e */
[----:B------:R1:W-:Y:S01]  /*9d00*/  @P5 STG.E.U16 desc[UR14][R36.64], R5 ;  /* 0x0000000524005986 */ /* 0x0003e2000c10150e */
[----:B------:R-:W-:-:S02]  /*9d10*/  ISETP.LT.AND P4, PT, R92, UR7, !P0 ;  /* 0x000000075c007c0c */ /* 0x000fc4000c781270 */
[----:B0-----:R-:W-:Y:S02]  /*9d20*/  PRMT R35, R10, 0x7632, R35 ;  /* 0x000076320a237816 */ /* 0x001fe40000000023 */
[----:B-1----:R-:W-:-:S05]  /*9d30*/  LEA.HI.X.SX32 R5, R9, R32, 0x1, P6 ;  /* 0x0000002009057211 */ /* 0x002fca00030f0eff */
[----:B------:R0:W-:Y:S01]  /*9d40*/  @P3 STG.E.U16 desc[UR14][R4.64], R35 ;  /* 0x0000002304003986 */ /* 0x0001e2000c10150e */
[----:B---3--:R-:W-:-:S03]  /*9d50*/  ISETP.LT.AND P2, PT, R88, UR7, !P0 ;  /* 0x0000000758007c0c */ /* 0x008fc6000c741270 */
[----:B------:R-:W3:Y:S01]  /*9d60*/  LDL.LU R88, [R1+0xf4] ;  /* 0x0000f40001587983 */ /* 0x000ee20000300800 */
[----:B------:R-:W-:-:S03]  /*9d70*/  ISETP.LT.AND P5, PT, R91, UR7, !P0 ;  /* 0x000000075b007c0c */ /* 0x000fc6000c7a1270 */
[----:B------:R-:W3:Y:S04]  /*9d80*/  LDL.LU R92, [R1+0xf0] ;  /* 0x0000f000015c7983 */ /* 0x000ee80000300800 */
[----:B------:R-:W3:Y:S01]  /*9d90*/  LDL.LU R91, [R1+0xec] ;  /* 0x0000ec00015b7983 */ /* 0x000ee20000300800 */
[----:B--2---:R-:W-:-:S03]  /*9da0*/  ISETP.LT.AND P3, PT, R90, UR7, !P0 ;  /* 0x000000075a007c0c */ /* 0x004fc6000c761270 */
[----:B------:R-:W2:Y:S01]  /*9db0*/  LDL.LU R90, [R1+0xe8] ;  /* 0x0000e800015a7983 */ /* 0x000ea20000300800 */
[----:B------:R-:W-:-:S04]  /*9dc0*/  IMAD R7, R3, 0x2, R9 ;  /* 0x0000000203077824 */ /* 0x000fc800078e0209 */
[----:B------:R-:W-:Y:S01]  /*9dd0*/  IMAD R9, R3, 0x2, R7 ;  /* 0x0000000203097824 */ /* 0x000fe200078e0207 */
[----:B------:R-:W-:Y:S02]  /*9de0*/  LEA R6, P6, R7, R2, 0x1 ;  /* 0x0000000207067211 */ /* 0x000fe400078c08ff */
[----:B------:R-:W-:Y:S01]  /*9df0*/  PRMT R37, R11, 0x7632, R37 ;  /* 0x000076320b257816 */ /* 0x000fe20000000025 */
[----:B------:R-:W-:Y:S01]  /*9e00*/  IMAD R11, R3, 0x2, R9 ;  /* 0x00000002030b7824 */ /* 0x000fe200078e0209 */
[----:B------:R-:W-:Y:S02]  /*9e10*/  LEA.HI.X.SX32 R7, R7, R32, 0x1, P6 ;  /* 0x0000002007077211 */ /* 0x000fe400030f0eff */
[----:B------:R-:W-:Y:S01]  /*9e20*/  LEA R8, P6, R9, R2, 0x1 ;  /* 0x0000000209087211 */ /* 0x000fe200078c08ff */
[----:B------:R-:W-:-:S03]  /*9e30*/  IMAD R33, R3, 0x2, R11 ;  /* 0x0000000203217824 */ /* 0x000fc600078e020b */
[----:B------:R-:W-:Y:S02]  /*9e40*/  LEA.HI.X.SX32 R9, R9, R32, 0x1, P6 ;  /* 0x0000002009097211 */ /* 0x000fe400030f0eff */
[----:B------:R-:W-:Y:S01]  /*9e50*/  LEA R10, P6, R11, R2, 0x1 ;  /* 0x000000020b0a7211 */ /* 0x000fe200078c08ff */
[----:B------:R1:W-:Y:S01]  /*9e60*/  @P4 STG.E.U16 desc[UR14][R6.64], R37 ;  /* 0x0000002506004986 */ /* 0x0003e2000c10150e */
[----:B0-----:R-:W-:Y:S02]  /*9e70*/  IMAD R35, R3, 0x2, R33 ;  /* 0x0000000203237824 */ /* 0x001fe400078e0221 */
[----:B------:R-:W-:Y:S02]  /*9e80*/  LEA.HI.X.SX32 R11, R11, R32, 0x1, P6 ;  /* 0x000000200b0b7211 */ /* 0x000fe400030f0eff */
[----:B------:R-:W-:Y:S02]  /*9e90*/  LEA R4, P6, R33, R2, 0x1 ;  /* 0x0000000221047211 */ /* 0x000fe400078c08ff */
[----:B------:R-:W-:-:S02]  /*9ea0*/  ISETP.LT.AND P4, PT, R89, UR7, !P0 ;  /* 0x0000000759007c0c */ /* 0x000fc4000c781270 */
[----:B------:R-:W2:Y:S01]  /*9eb0*/  LDL.LU R89, [R1+0xe4] ;  /* 0x0000e40001597983 */ /* 0x000ea20000300800 */
[----:B------:R-:W-:Y:S01]  /*9ec0*/  LEA.HI.X.SX32 R5, R33, R32, 0x1, P6 ;  /* 0x0000002021057211 */ /* 0x000fe200030f0eff */
[----:B------:R-:W-:Y:S01]  /*9ed0*/  IMAD R33, R3, 0x2, R35 ;  /* 0x0000000203217824 */ /* 0x000fe200078e0223 */
[C---:B-1----:R-:W-:Y:S01]  /*9ee0*/  LEA R6, P6, R35.reuse, R2, 0x1 ;  /* 0x0000000223067211 */ /* 0x042fe200078c08ff */
[----:B------:R0:W-:Y:S03]  /*9ef0*/  @P1 STG.E.U16 desc[UR14][R8.64], R12 ;  /* 0x0000000c08001986 */ /* 0x0001e6000c10150e */
[----:B------:R-:W-:Y:S01]  /*9f00*/  LEA.HI.X.SX32 R7, R35, R32, 0x1, P6 ;  /* 0x0000002023077211 */ /* 0x000fe200030f0eff */
[----:B------:R-:W-:Y:S01]  /*9f10*/  @P2 STG.E.U16 desc[UR14][R10.64], R13 ;  /* 0x0000000d0a002986 */ /* 0x000fe2000c10150e */
[----:B0-----:R-:W-:Y:S02]  /*9f20*/  LEA R8, P6, R33, R2, 0x1 ;  /* 0x0000000221087211 */ /* 0x001fe400078c08ff */
[----:B------:R-:W-:-:S02]  /*9f30*/  PRMT R12, R12, 0x7632, R12 ;  /* 0x000076320c0c7816 */ /* 0x000fc4000000000c */
[----:B------:R-:W-:Y:S01]  /*9f40*/  LEA.HI.X.SX32 R9, R33, R32, 0x1, P6 ;  /* 0x0000002021097211 */ /* 0x000fe200030f0eff */
[----:B------:R0:W-:Y:S01]  /*9f50*/  @P5 STG.E.U16 desc[UR14][R4.64], R14 ;  /* 0x0000000e04005986 */ /* 0x0001e2000c10150e */
[----:B----4-:R-:W-:-:S03]  /*9f60*/  ISETP.LT.AND P1, PT, R93, UR7, !P0 ;  /* 0x000000075d007c0c */ /* 0x010fc6000c721270 */
[----:B------:R1:W-:Y:S04]  /*9f70*/  @P3 STG.E.U16 desc[UR14][R6.64], R15 ;  /* 0x0000000f06003986 */ /* 0x0003e8000c10150e */
[----:B------:R-:W-:Y:S01]  /*9f80*/  @P4 STG.E.U16 desc[UR14][R8.64], R12 ;  /* 0x0000000c08004986 */ /* 0x000fe2000c10150e */
[----:B---3--:R-:W-:-:S03]  /*9f90*/  ISETP.LT.AND P2, PT, R88, UR7, !P0 ;  /* 0x0000000758007c0c */ /* 0x008fc6000c741270 */
[----:B------:R-:W3:Y:S01]  /*9fa0*/  LDL.LU R88, [R1+0xe0] ;  /* 0x0000e00001587983 */ /* 0x000ee20000300800 */
[----:B------:R-:W-:-:S03]  /*9fb0*/  ISETP.LT.AND P5, PT, R92, UR7, !P0 ;  /* 0x000000075c007c0c */ /* 0x000fc6000c7a1270 */
[----:B------:R-:W4:Y:S04]  /*9fc0*/  LDL.LU R93, [R1+0xdc] ;  /* 0x0000dc00015d7983 */ /* 0x000f280000300800 */
[----:B------:R-:W4:Y:S01]  /*9fd0*/  LDL.LU R92, [R1+0xd8] ;  /* 0x0000d800015c7983 */ /* 0x000f220000300800 */
[----:B--2---:R-:W-:-:S03]  /*9fe0*/  ISETP.LT.AND P4, PT, R90, UR7, !P0 ;  /* 0x000000075a007c0c */ /* 0x004fc6000c781270 */
[----:B------:R-:W2:Y:S01]  /*9ff0*/  LDL.LU R90, [R1+0xd4] ;  /* 0x0000d400015a7983 */ /* 0x000ea20000300800 */
[----:B------:R-:W-:Y:S01]  /*a000*/  IMAD R35, R3, 0x2, R33 ;  /* 0x0000000203237824 */ /* 0x000fe200078e0221 */
[----:B0-----:R-:W-:-:S03]  /*a010*/  PRMT R5, R13, 0x7632, R5 ;  /* 0x000076320d057816 */ /* 0x001fc60000000005 */
[----:B------:R-:W-:Y:S01]  /*a020*/  IMAD R13, R3, 0x2, R35 ;  /* 0x00000002030d7824 */ /* 0x000fe200078e0223 */
[----:B------:R-:W-:-:S04]  /*a030*/  LEA R10, P6, R35, R2, 0x1 ;  /* 0x00000002230a7211 */ /* 0x000fc800078c08ff */
[----:B------:R-:W-:Y:S01]  /*a040*/  LEA.HI.X.SX32 R11, R35, R32, 0x1, P6 ;  /* 0x00000020230b7211 */ /* 0x000fe200030f0eff */
[----:B-1----:R-:W-:Y:S01]  /*a050*/  IMAD R7, R3, 0x2, R13 ;  /* 0x0000000203077824 */ /* 0x002fe200078e020d */
[----:B------:R-:W-:-:S03]  /*a060*/  LEA R4, P6, R13, R2, 0x1 ;  /* 0x000000020d047211 */ /* 0x000fc600078c08ff */
[----:B------:R0:W-:Y:S01]  /*a070*/  @P1 STG.E.U16 desc[UR14][R10.64], R5 ;  /* 0x000000050a001986 */ /* 0x0001e2000c10150e */
[----:B------:R-:W-:-:S03]  /*a080*/  ISETP.LT.AND P3, PT, R91, UR7, !P0 ;  /* 0x000000075b007c0c */ /* 0x000fc6000c761270 */
[----:B------:R-:W4:Y:S01]  /*a090*/  LDL.LU R91, [R1+0xd0] ;  /* 0x0000d000015b7983 */ /* 0x000f220000300800 */
[----:B0-----:R-:W-:Y:S01]  /*a0a0*/  LEA.HI.X.SX32 R5, R13, R32, 0x1, P6 ;  /* 0x000000200d057211 */ /* 0x001fe200030f0eff */
[----:B------:R-:W-:Y:S01]  /*a0b0*/  IMAD R13, R3, 0x2, R7 ;  /* 0x00000002030d7824 */ /* 0x000fe200078e0207 */
[----:B------:R-:W-:Y:S02]  /*a0c0*/  LEA R6, P6, R7, R2, 0x1 ;  /* 0x0000000207067211 */ /* 0x000fe400078c08ff */
[----:B------:R-:W-:Y:S02]  /*a0d0*/  ISETP.LT.AND P1, PT, R89, UR7, !P0 ;  /* 0x0000000759007c0c */ /* 0x000fe4000c721270 */
[----:B------:R-:W4:Y:S01]  /*a0e0*/  LDL.LU R89, [R1+0xcc] ;  /* 0x0000cc0001597983 */ /* 0x000f220000300800 */
[----:B------:R-:W-:Y:S01]  /*a0f0*/  LEA.HI.X.SX32 R7, R7, R32, 0x1, P6 ;  /* 0x0000002007077211 */ /* 0x000fe200030f0eff */
[----:B------:R-:W-:Y:S01]  /*a100*/  IMAD R11, R3, 0x2, R13 ;  /* 0x00000002030b7824 */ /* 0x000fe200078e020d */
[----:B------:R-:W-:-:S02]  /*a110*/  LEA R8, P6, R13, R2, 0x1 ;  /* 0x000000020d087211 */ /* 0x000fc400078c08ff */
[----:B------:R-:W-:Y:S02]  /*a120*/  PRMT R14, R14, 0x7632, R14 ;  /* 0x000076320e0e7816 */ /* 0x000fe4000000000e */
[----:B------:R-:W-:Y:S02]  /*a130*/  LEA.HI.X.SX32 R9, R13, R32, 0x1, P6 ;  /* 0x000000200d097211 */ /* 0x000fe400030f0eff */
[----:B------:R-:W-:Y:S01]  /*a140*/  LEA R10, P6, R11, R2, 0x1 ;  /* 0x000000020b0a7211 */ /* 0x000fe200078c08ff */
[----:B------:R-:W-:Y:S01]  /*a150*/  IMAD R13, R3, 0x2, R11 ;  /* 0x00000002030d7824 */ /* 0x000fe200078e020b */
[----:B------:R-:W-:Y:S01]  /*a160*/  PRMT R33, R15, 0x7632, R33 ;  /* 0x000076320f217816 */ /* 0x000fe20000000021 */
[----:B------:R0:W-:Y:S01]  /*a170*/  @P2 STG.E.U16 desc[UR14][R4.64], R14 ;  /* 0x0000000e04002986 */ /* 0x0001e2000c10150e */
[----:B------:R-:W-:-:S03]  /*a180*/  LEA.HI.X.SX32 R11, R11, R32, 0x1, P6 ;  /* 0x000000200b0b7211 */ /* 0x000fc600030f0eff */
[----:B------:R1:W-:Y:S04]  /*a190*/  @P5 STG.E.U16 desc[UR14][R6.64], R33 ;  /* 0x0000002106005986 */ /* 0x0003e8000c10150e */
[----:B------:R4:W-:Y:S04]  /*a1a0*/  @P3 STG.E.U16 desc[UR14][R8.64], R16 ;  /* 0x0000001008003986 */ /* 0x0009e8000c10150e */
[----:B------:R4:W-:Y:S01]  /*a1b0*/  @P4 STG.E.U16 desc[UR14][R10.64], R17 ;  /* 0x000000110a004986 */ /* 0x0009e2000c10150e */
[----:B---3--:R-:W-:-:S03]  /*a1c0*/  ISETP.LT.AND P2, PT, R88, UR7, !P0 ;  /* 0x0000000758007c0c */ /* 0x008fc6000c741270 */
[----:B------:R-:W3:Y:S04]  /*a1d0*/  LDL.LU R88, [R1+0xc8] ;  /* 0x0000c80001587983 */ /* 0x000ee80000300800 */
[----:B------:R-:W3:Y:S01]  /*a1e0*/  LDL.LU R12, [R1+0xc4] ;  /* 0x0000c400010c7983 */ /* 0x000ee20000300800 */
[----:B--2---:R-:W-:-:S03]  /*a1f0*/  ISETP.LT.AND P4, PT, R90, UR7, !P0 ;  /* 0x000000075a007c0c */ /* 0x004fc6000c781270 */
[----:B------:R-:W2:Y:S04]  /*a200*/  LDL.LU R90, [R1+0xc0] ;  /* 0x0000c000015a7983 */ /* 0x000ea80000300800 */
[----:B0-----:R-:W2:Y:S01]  /*a210*/  LDL.LU R14, [R1+0xbc] ;  /* 0x0000bc00010e7983 */ /* 0x001ea20000300800 */
[----:B------:R-:W-:Y:S01]  /*a220*/  LEA R4, P6, R13, R2, 0x1 ;  /* 0x000000020d047211 */ /* 0x000fe200078c08ff */
[----:B------:R-:W-:-:S03]  /*a230*/  IMAD R15, R3, 0x2, R13 ;  /* 0x00000002030f7824 */ /* 0x000fc600078e020d */
[----:B------:R-:W-:Y:S01]  /*a240*/  LEA.HI.X.SX32 R5, R13, R32, 0x1, P6 ;  /* 0x000000200d057211 */ /* 0x000fe200030f0eff */
[----:B------:R-:W-:Y:S01]  /*a250*/  IMAD R13, R3, 0x2, R15 ;  /* 0x00000002030d7824 */ /* 0x000fe200078e020f */
[----:B-1----:R-:W-:Y:S02]  /*a260*/  LEA R6, P6, R15, R2, 0x1 ;  /* 0x000000020f067211 */ /* 0x002fe400078c08ff */
[----:B----4-:R-:W-:Y:S02]  /*a270*/  ISETP.LT.AND P5, PT, R93, UR7, !P0 ;  /* 0x000000075d007c0c */ /* 0x010fe4000c7a1270 */
[----:B------:R-:W-:Y:S01]  /*a280*/  LEA.HI.X.SX32 R7, R15, R32, 0x1, P6 ;  /* 0x000000200f077211 */ /* 0x000fe200030f0eff */
[----:B------:R-:W-:Y:S01]  /*a290*/  IMAD R15, R3, 0x2, R13 ;  /* 0x00000002030f7824 */ /* 0x000fe200078e020d */
[C---:B------:R-:W-:Y:S02]  /*a2a0*/  LEA R8, P6, R13.reuse, R2, 0x1 ;  /* 0x000000020d087211 */ /* 0x040fe400078c08ff */
[----:B------:R-:W-:Y:S01]  /*a2b0*/  ISETP.LT.AND P3, PT, R92, UR7, !P0 ;  /* 0x000000075c007c0c */ /* 0x000fe2000c761270 */
[----:B------:R0:W-:Y:S01]  /*a2c0*/  @P1 STG.E.U16 desc[UR14][R4.64], R18 ;  /* 0x0000001204001986 */ /* 0x0001e2000c10150e */
[----:B------:R-:W-:Y:S01]  /*a2d0*/  LEA.HI.X.SX32 R9, R13, R32, 0x1, P6 ;  /* 0x000000200d097211 */ /* 0x000fe200030f0eff */
[----:B------:R-:W-:Y:S01]  /*a2e0*/  IMAD R13, R3, 0x2, R15 ;  /* 0x00000002030d7824 */ /* 0x000fe200078e020f */
[----:B------:R-:W-:Y:S01]  /*a2f0*/  LEA R10, P6, R15, R2, 0x1 ;  /* 0x000000020f0a7211 */ /* 0x000fe200078c08ff */
[----:B------:R1:W-:Y:S01]  /*a300*/  @P2 STG.E.U16 desc[UR14][R6.64], R19 ;  /* 0x0000001306002986 */ /* 0x0003e2000c10150e */
[----:B------:R-:W-:-:S02]  /*a310*/  PRMT R16, R16, 0x7632, R16 ;  /* 0x0000763210107816 */ /* 0x000fc40000000010 */
[----:B------:R-:W-:Y:S02]  /*a320*/  LEA.HI.X.SX32 R11, R15, R32, 0x1, P6 ;  /* 0x000000200f0b7211 */ /* 0x000fe400030f0eff */
[----:B------:R-:W-:Y:S02]  /*a330*/  ISETP.LT.AND P2, PT, R89, UR7, !P0 ;  /* 0x0000000759007c0c */ /* 0x000fe4000c741270 */
[----:B------:R-:W4:Y:S01]  /*a340*/  LDL.LU R89, [R1+0xb8] ;  /* 0x0000b80001597983 */ /* 0x000f220000300800 */
[----:B0-----:R-:W-:-:S03]  /*a350*/  PRMT R5, R17, 0x7632, R5 ;  /* 0x0000763211057816 */ /* 0x001fc60000000005 */
[----:B------:R-:W4:Y:S01]  /*a360*/  LDL.LU R17, [R1+0xb4] ;  /* 0x0000b40001117983 */ /* 0x000f220000300800 */
[----:B------:R-:W-:Y:S01]  /*a370*/  LEA R4, P6, R13, R2, 0x1 ;  /* 0x000000020d047211 */ /* 0x000fe200078c08ff */
[----:B-1----:R-:W-:Y:S01]  /*a380*/  IMAD R7, R3, 0x2, R13 ;  /* 0x0000000203077824 */ /* 0x002fe200078e020d */
[----:B------:R-:W-:Y:S01]  /*a390*/  ISETP.LT.AND P1, PT, R91, UR7, !P0 ;  /* 0x000000075b007c0c */ /* 0x000fe2000c721270 */
[----:B------:R-:W-:Y:S04]  /*a3a0*/  @P5 STG.E.U16 desc[UR14][R8.64], R16 ;  /* 0x0000001008005986 */ /* 0x000fe8000c10150e */
[----:B------:R0:W-:Y:S01]  /*a3b0*/  @P3 STG.E.U16 desc[UR14][R10.64], R5 ;  /* 0x000000050a003986 */ /* 0x0001e2000c10150e */
[----:B------:R-:W-:Y:S02]  /*a3c0*/  PRMT R18, R18, 0x7632, R18 ;  /* 0x0000763212127816 */ /* 0x000fe40000000012 */
[----:B------:R-:W-:-:S02]  /*a3d0*/  PRMT R19, R19, 0x7632, R19 ;  /* 0x0000763213137816 */ /* 0x000fc40000000013 */
[----:B0-----:R-:W-:Y:S02]  /*a3e0*/  LEA.HI.X.SX32 R5, R13, R32, 0x1, P6 ;  /* 0x000000200d057211 */ /* 0x001fe400030f0eff */
[----:B------:R-:W-:Y:S01]  /*a3f0*/  LEA R6, P6, R7, R2, 0x1 ;  /* 0x0000000207067211 */ /* 0x000fe200078c08ff */
[----:B------:R-:W-:-:S03]  /*a400*/  IMAD R13, R3, 0x2, R7 ;  /* 0x00000002030d7824 */ /* 0x000fc600078e0207 */
[----:B------:R-:W-:Y:S01]  /*a410*/  LEA.HI.X.SX32 R7, R7, R32, 0x1, P6 ;  /* 0x0000002007077211 */ /* 0x000fe200030f0eff */
[----:B------:R0:W-:Y:S04]  /*a420*/  @P4 STG.E.U16 desc[UR14][R4.64], R18 ;  /* 0x0000001204004986 */ /* 0x0001e8000c10150e */
        /* <DEDUP_REMOVED lines=8> */
[----:B------:R-:W-:Y:S01]  /*a4b0*/  LEA R8, P6, R13, R2, 0x1 ;  /* 0x000000020d087211 */ /* 0x000fe200078c08ff */
[----:B------:R-:W-:-:S03]  /*a4c0*/  IMAD R11, R3, 0x2, R13 ;  /* 0x00000002030b7824 */ /* 0x000fc600078e020d */
[----:B------:R-:W-:Y:S01]  /*a4d0*/  LEA.HI.X.SX32 R9, R13, R32, 0x1, P6 ;  /* 0x000000200d097211 */ /* 0x000fe200030f0eff */
[----:B------:R-:W-:Y:S01]  /*a4e0*/  IMAD R13, R3, 0x2, R11 ;  /* 0x00000002030d7824 */ /* 0x000fe200078e020b */
[----:B------:R-:W-:-:S03]  /*a4f0*/  LEA R10, P6, R11, R2, 0x1 ;  /* 0x000000020b0a7211 */ /* 0x000fc600078c08ff */
[----:B------:R-:W-:Y:S01]  /*a500*/  IMAD R15, R3, 0x2, R13 ;  /* 0x00000002030f7824 */ /* 0x000fe200078e020d */
[----:B------:R-:W-:Y:S02]  /*a510*/  LEA.HI.X.SX32 R11, R11, R32, 0x1, P6 ;  /* 0x000000200b0b7211 */ /* 0x000fe400030f0eff */
[C---:B0-----:R-:W-:Y:S01]  /*a520*/  LEA R4, P6, R13.reuse, R2, 0x1 ;  /* 0x000000020d047211 */ /* 0x041fe200078c08ff */
[----:B------:R0:W-:Y:S03]  /*a530*/  @P2 STG.E.U16 desc[UR14][R8.64], R20 ;  /* 0x0000001408002986 */ /* 0x0001e6000c10150e */
[----:B------:R-:W-:Y:S01]  /*a540*/  LEA.HI.X.SX32 R5, R13, R32, 0x1, P6 ;  /* 0x000000200d057211 */ /* 0x000fe200030f0eff */
[----:B------:R4:W-:Y:S01]  /*a550*/  @P5 STG.E.U16 desc[UR14][R10.64], R21 ;  /* 0x000000150a005986 */ /* 0x0009e2000c10150e */
[----:B-1----:R-:W-:Y:S01]  /*a560*/  LEA R6, P6, R15, R2, 0x1 ;  /* 0x000000020f067211 */ /* 0x002fe200078c08ff */
[----:B------:R-:W-:Y:S01]  /*a570*/  IMAD R13, R3, 0x2, R15 ;  /* 0x00000002030d7824 */ /* 0x000fe200078e020f */
[----:B------:R-:W-:-:S02]  /*a580*/  ISETP.LT.AND P4, PT, R90, UR7, !P0 ;  /* 0x000000075a007c0c */ /* 0x000fc4000c781270 */
[----:B------:R-:W-:Y:S01]  /*a590*/  LEA.HI.X.SX32 R7, R15, R32, 0x1, P6 ;  /* 0x000000200f077211 */ /* 0x000fe200030f0eff */
[----:B------:R-:W-:Y:S01]  /*a5a0*/  IMAD R15, R3, 0x2, R13 ;  /* 0x00000002030f7824 */ /* 0x000fe200078e020d */
[----:B0-----:R-:W-:Y:S02]  /*a5b0*/  LEA R8, P6, R13, R2, 0x1 ;  /* 0x000000020d087211 */ /* 0x001fe400078c08ff */
[----:B----4-:R-:W-:Y:S02]  /*a5c0*/  ISETP.LT.AND P5, PT, R17, UR7, !P0 ;  /* 0x0000000711007c0c */ /* 0x010fe4000c7a1270 */
[----:B------:R-:W4:Y:S01]  /*a5d0*/  LDL.LU R17, [R1+0xa0] ;  /* 0x0000a00001117983 */ /* 0x000f220000300800 */
[----:B------:R-:W-:Y:S02]  /*a5e0*/  ISETP.LT.AND P2, PT, R89, UR7, !P0 ;  /* 0x0000000759007c0c */ /* 0x000fe4000c741270 */
[----:B------:R-:W-:Y:S02]  /*a5f0*/  LEA.HI.X.SX32 R9, R13, R32, 0x1, P6 ;  /* 0x000000200d097211 */ /* 0x000fe400030f0eff */
[----:B------:R-:W-:Y:S01]  /*a600*/  LEA R10, P6, R15, R2, 0x1 ;  /* 0x000000020f0a7211 */ /* 0x000fe200078c08ff */
[----:B------:R0:W-:Y:S01]  /*a610*/  @P3 STG.E.U16 desc[UR14][R4.64], R22 ;  /* 0x0000001604003986 */ /* 0x0001e2000c10150e */
[----:B------:R-:W-:-:S02]  /*a620*/  PRMT R20, R20, 0x7632, R20 ;  /* 0x0000763214147816 */ /* 0x000fc40000000014 */
[----:B------:R-:W-:Y:S01]  /*a630*/  LEA.HI.X.SX32 R11, R15, R32, 0x1, P6 ;  /* 0x000000200f0b7211 */ /* 0x000fe200030f0eff */
[----:B------:R1:W-:Y:S04]  /*a640*/  @P4 STG.E.U16 desc[UR14][R6.64], R23 ;  /* 0x0000001706004986 */ /* 0x0003e8000c10150e */
[----:B------:R-:W-:Y:S01]  /*a650*/  @P1 STG.E.U16 desc[UR14][R8.64], R20 ;  /* 0x0000001408001986 */ /* 0x000fe2000c10150e */
[----:B0-----:R-:W-:-:S05]  /*a660*/  PRMT R5, R21, 0x7632, R5 ;  /* 0x0000763215057816 */ /* 0x001fca0000000005 */
[----:B------:R0:W-:Y:S01]  /*a670*/  @P2 STG.E.U16 desc[UR14][R10.64], R5 ;  /* 0x000000050a002986 */ /* 0x0001e2000c10150e */
[----:B---3--:R-:W-:-:S03]  /*a680*/  ISETP.LT.AND P4, PT, R12, UR7, !P0 ;  /* 0x000000070c007c0c */ /* 0x008fc6000c781270 */
[----:B------:R-:W3:Y:S01]  /*a690*/  LDL.LU R12, [R1+0x9c] ;  /* 0x00009c00010c7983 */ /* 0x000ee20000300800 */
[----:B------:R-:W-:-:S03]  /*a6a0*/  ISETP.LT.AND P1, PT, R16, UR7, !P0 ;  /* 0x0000000710007c0c */ /* 0x000fc6000c721270 */
[----:B------:R-:W3:Y:S04]  /*a6b0*/  LDL.LU R19, [R1+0x98] ;  /* 0x0000980001137983 */ /* 0x000ee80000300800 */
[----:B------:R-:W3:Y:S04]  /*a6c0*/  LDL.LU R16, [R1+0x94] ;  /* 0x0000940001107983 */ /* 0x000ee80000300800 */
[----:B------:R-:W3:Y:S01]  /*a6d0*/  LDL.LU R18, [R1+0x90] ;  /* 0x0000900001127983 */ /* 0x000ee20000300800 */
[----:B--2---:R-:W-:-:S03]  /*a6e0*/  ISETP.LT.AND P2, PT, R14, UR7, !P0 ;  /* 0x000000070e007c0c */ /* 0x004fc6000c741270 */
[----:B------:R-:W2:Y:S01]  /*a6f0*/  LDL.LU R14, [R1+0x8c] ;  /* 0x00008c00010e7983 */ /* 0x000ea20000300800 */
[----:B------:R-:W-:-:S04]  /*a700*/  IMAD R13, R3, 0x2, R15 ;  /* 0x00000002030d7824 */ /* 0x000fc800078e020f */
[----:B-1----:R-:W-:Y:S01]  /*a710*/  IMAD R7, R3, 0x2, R13 ;  /* 0x0000000203077824 */ /* 0x002fe200078e020d */
[----:B------:R-:W-:-:S04]  /*a720*/  LEA R4, P6, R13, R2, 0x1 ;  /* 0x000000020d047211 */ /* 0x000fc800078c08ff */
[----:B0-----:R-:W-:Y:S01]  /*a730*/  LEA.HI.X.SX32 R5, R13, R32, 0x1, P6 ;  /* 0x000000200d057211 */ /* 0x001fe200030f0eff */
[----:B------:R-:W-:Y:S01]  /*a740*/  IMAD R13, R3, 0x2, R7 ;  /* 0x00000002030d7824 */ /* 0x000fe200078e0207 */
[----:B------:R-:W-:Y:S02]  /*a750*/  LEA R6, P6, R7, R2, 0x1 ;  /* 0x0000000207067211 */ /* 0x000fe400078c08ff */
[----:B------:R-:W-:Y:S01]  /*a760*/  PRMT R22, R22, 0x7632, R22 ;  /* 0x0000763216167816 */ /* 0x000fe20000000016 */
[----:B------:R-:W-:Y:S01]  /*a770*/  IMAD R11, R3, 0x2, R13 ;  /* 0x00000002030b7824 */ /* 0x000fe200078e020d */
[----:B------:R-:W-:Y:S02]  /*a780*/  LEA.HI.X.SX32 R7, R7, R32, 0x1, P6 ;  /* 0x0000002007077211 */ /* 0x000fe400030f0eff */
[C---:B------:R-:W-:Y:S02]  /*a790*/  LEA R8, P6, R13.reuse, R2, 0x1 ;  /* 0x000000020d087211 */ /* 0x040fe400078c08ff */
[----:B------:R-:W-:Y:S01]  /*a7a0*/  ISETP.LT.AND P3, PT, R88, UR7, !P0 ;  /* 0x0000000758007c0c */ /* 0x000fe2000c761270 */
[----:B------:R0:W-:Y:S01]  /*a7b0*/  @P5 STG.E.U16 desc[UR14][R4.64], R22 ;  /* 0x0000001604005986 */ /* 0x0001e2000c10150e */
[----:B------:R-:W-:Y:S01]  /*a7c0*/  LEA.HI.X.SX32 R9, R13, R32, 0x1, P6 ;  /* 0x000000200d097211 */ /* 0x000fe200030f0eff */
[----:B------:R-:W-:Y:S01]  /*a7d0*/  IMAD R13, R3, 0x2, R11 ;  /* 0x00000002030d7824 */ /* 0x000fe200078e020b */
[----:B------:R-:W-:-:S02]  /*a7e0*/  LEA R10, P6, R11, R2, 0x1 ;  /* 0x000000020b0a7211 */ /* 0x000fc400078c08ff */
[----:B------:R-:W-:Y:S01]  /*a7f0*/  PRMT R23, R23, 0x7632, R23 ;  /* 0x0000763217177816 */ /* 0x000fe20000000017 */
[----:B------:R-:W-:Y:S01]  /*a800*/  IMAD R15, R3, 0x2, R13 ;  /* 0x00000002030f7824 */ /* 0x000fe200078e020d */
[----:B------:R-:W-:Y:S02]  /*a810*/  LEA.HI.X.SX32 R11, R11, R32, 0x1, P6 ;  /* 0x000000200b0b7211 */ /* 0x000fe400030f0eff */
[----:B----4-:R-:W-:Y:S02]  /*a820*/  ISETP.LT.AND P5, PT, R17, UR7, !P0 ;  /* 0x0000000711007c0c */ /* 0x010fe4000c7a1270 */
[----:B------:R-:W4:Y:S01]  /*a830*/  LDL.LU R17, [R1+0x88] ;  /* 0x0000880001117983 */ /* 0x000f220000300800 */
[----:B0-----:R-:W-:-:S03]  /*a840*/  LEA R4, P6, R13, R2, 0x1 ;  /* 0x000000020d047211 */ /* 0x001fc600078c08ff */
[----:B------:R0:W-:Y:S01]  /*a850*/  @P3 STG.E.U16 desc[UR14][R6.64], R23 ;  /* 0x0000001706003986 */ /* 0x0001e2000c10150e */
[----:B------:R-:W-:-:S03]  /*a860*/  LEA.HI.X.SX32 R5, R13, R32, 0x1, P6 ;  /* 0x000000200d057211 */ /* 0x000fc600030f0eff */
[----:B------:R1:W-:Y:S04]  /*a870*/  @P4 STG.E.U16 desc[UR14][R8.64], R24 ;  /* 0x0000001808004986 */ /* 0x0003e8000c10150e */
[----:B------:R-:W4:Y:S01]  /*a880*/  LDS.128 R20, [R0+UR12] ;  /* 0x0000000c00147984 */ /* 0x000f220008000c00 */
[----:B0-----:R-:W-:-:S03]  /*a890*/  LEA R6, P6, R15, R2, 0x1 ;  /* 0x000000020f067211 */ /* 0x001fc600078c08ff */
[----:B------:R0:W-:Y:S01]  /*a8a0*/  @P1 STG.E.U16 desc[UR14][R10.64], R25 ;  /* 0x000000190a001986 */ /* 0x0001e2000c10150e */
[----:B------:R-:W-:-:S03]  /*a8b0*/  LEA.HI.X.SX32 R7, R15, R32, 0x1, P6 ;  /* 0x000000200f077211 */ /* 0x000fc600030f0eff */
        /* <DEDUP_REMOVED lines=8> */
[----:B------:R-:W-:Y:S01]  /*a940*/  IMAD R13, R3, 0x2, R15 ;  /* 0x00000002030d7824 */ /* 0x000fe200078e020f */
[----:B------:R-:W-:Y:S02]  /*a950*/  ISETP.LT.AND P4, PT, R19, UR7, !P0 ;  /* 0x0000000713007c0c */ /* 0x000fe4000c781270 */
[----:B-1----:R-:W-:Y:S02]  /*a960*/  PRMT R24, R24, 0x7632, R24 ;  /* 0x0000763218187816 */ /* 0x002fe40000000018 */
[----:B------:R-:W-:Y:S01]  /*a970*/  LEA R8, P6, R13, R2, 0x1 ;  /* 0x000000020d087211 */ /* 0x000fe200078c08ff */
[----:B------:R-:W-:Y:S01]  /*a980*/  IMAD R15, R3, 0x2, R13 ;  /* 0x00000002030f7824 */ /* 0x000fe200078e020d */
[----:B------:R-:W2:Y:S02]  /*a990*/  LDL.LU R19, [R1+0x78] ;  /* 0x0000780001137983 */ /* 0x000ea40000300800 */
[----:B------:R-:W-:Y:S01]  /*a9a0*/  LEA.HI.X.SX32 R9, R13, R32, 0x1, P6 ;  /* 0x000000200d097211 */ /* 0x000fe200030f0eff */
[----:B------:R-:W-:Y:S01]  /*a9b0*/  IMAD R13, R3, 0x2, R15 ;  /* 0x00000002030d7824 */ /* 0x000fe200078e020f */
[----:B0-----:R-:W-:-:S03]  /*a9c0*/  LEA R10, P6, R15, R2, 0x1 ;  /* 0x000000020f0a7211 */ /* 0x001fc600078c08ff */
[----:B------:R-:W-:Y:S01]  /*a9d0*/  @P3 STG.E.U16 desc[UR14][R8.64], R24 ;  /* 0x0000001808003986 */ /* 0x000fe2000c10150e */
[----:B------:R-:W-:Y:S02]  /*a9e0*/  PRMT R5, R25, 0x7632, R5 ;  /* 0x0000763219057816 */ /* 0x000fe40000000005 */
[----:B------:R-:W-:Y:S01]  /*a9f0*/  LEA.HI.X.SX32 R11, R15, R32, 0x1, P6 ;  /* 0x000000200f0b7211 */ /* 0x000fe200030f0eff */
[----:B------:R-:W-:Y:S01]  /*aa00*/  IMAD R7, R3, 0x2, R13 ;  /* 0x0000000203077824 */ /* 0x000fe200078e020d */
[----:B------:R-:W-:Y:S02]  /*aa10*/  LEA R4, P6, R13, R2, 0x1 ;  /* 0x000000020d047211 */ /* 0x000fe400078c08ff */
[----:B------:R-:W-:Y:S01]  /*aa20*/  ISETP.LT.AND P2, PT, R18, UR7, !P0 ;  /* 0x0000000712007c0c */ /* 0x000fe2000c741270 */
[----:B------:R0:W-:Y:S01]  /*aa30*/  @P4 STG.E.U16 desc[UR14][R10.64], R5 ;  /* 0x000000050a004986 */ /* 0x0001e2000c10150e */
[----:B----4-:R-:W-:-:S03]  /*aa40*/  ISETP.LT.AND P3, PT, R17, UR7, !P0 ;  /* 0x0000000711007c0c */ /* 0x010fc6000c761270 */
[----:B------:R-:W4:Y:S01]  /*aa50*/  LDL.LU R17, [R1+0x74] ;  /* 0x0000740001117983 */ /* 0x000f220000300800 */
[----:B0-----:R-:W-:Y:S02]  /*aa60*/  LEA.HI.X.SX32 R5, R13, R32, 0x1, P6 ;  /* 0x000000200d057211 */ /* 0x001fe400030f0eff */
[----:B------:R-:W-:Y:S01]  /*aa70*/  LEA R6, P6, R7, R2, 0x1 ;  /* 0x0000000207067211 */ /* 0x000fe200078c08ff */
[----:B------:R-:W-:Y:S01]  /*aa80*/  IMAD R13, R3, 0x2, R7 ;  /* 0x00000002030d7824 */ /* 0x000fe200078e0207 */
[----:B------:R-:W-:Y:S02]  /*aa90*/  PRMT R26, R26, 0x7632, R26 ;  /* 0x000076321a1a7816 */ /* 0x000fe4000000001a */
[----:B------:R-:W-:Y:S02]  /*aaa0*/  PRMT R27, R27, 0x7632, R27 ;  /* 0x000076321b1b7816 */ /* 0x000fe4000000001b */
[----:B------:R-:W-:Y:S01]  /*aab0*/  LEA.HI.X.SX32 R7, R7, R32, 0x1, P6 ;  /* 0x0000002007077211 */ /* 0x000fe200030f0eff */
[----:B------:R0:W-:Y:S04]  /*aac0*/  @P1 STG.E.U16 desc[UR14][R4.64], R26 ;  /* 0x0000001a04001986 */ /* 0x0001e8000c10150e */
[----:B------:R1:W-:Y:S01]  /*aad0*/  @P2 STG.E.U16 desc[UR14][R6.64], R27 ;  /* 0x0000001b06002986 */ /* 0x0003e2000c10150e */
[----:B---3--:R-:W-:-:S03]  /*aae0*/  ISETP.LT.AND P4, PT, R12, UR7, !P0 ;  /* 0x000000070c007c0c */ /* 0x008fc6000c781270 */
[----:B------:R-:W3:Y:S04]  /*aaf0*/  LDL.LU R12, [R1+0x70] ;  /* 0x00007000010c7983 */ /* 0x000ee80000300800 */
[----:B------:R-:W3:Y:S01]  /*ab00*/  LDL.LU R18, [R1+0x6c] ;  /* 0x00006c0001127983 */ /* 0x000ee20000300800 */
[----:B------:R-:W-:-:S03]  /*ab10*/  ISETP.LT.AND P1, PT, R16, UR7, !P0 ;  /* 0x0000000710007c0c */ /* 0x000fc6000c721270 */
        /* <DEDUP_REMOVED lines=14> */
[----:B------:R-:W-:Y:S01]  /*ac00*/  IMAD R13, R3, 0x2, R15 ;  /* 0x00000002030d7824 */ /* 0x000fe200078e020f */
[----:B-1----:R-:W-:-:S02]  /*ac10*/  LEA R6, P6, R15, R2, 0x1 ;  /* 0x000000020f067211 */ /* 0x002fc400078c08ff */
[----:B------:R-:W-:Y:S02]  /*ac20*/  ISETP.LT.AND P5, PT, R19, UR7, !P0 ;  /* 0x0000000713007c0c */ /* 0x000fe4000c7a1270 */
[----:B------:R-:W-:Y:S01]  /*ac30*/  LEA.HI.X.SX32 R7, R15, R32, 0x1, P6 ;  /* 0x000000200f077211 */ /* 0x000fe200030f0eff */
[----:B------:R-:W-:Y:S01]  /*ac40*/  IMAD R15, R3, 0x2, R13 ;  /* 0x00000002030f7824 */ /* 0x000fe200078e020d */
[----:B0-----:R-:W-:Y:S02]  /*ac50*/  LEA R8, P6, R13, R2, 0x1 ;  /* 0x000000020d087211 */ /* 0x001fe400078c08ff */
[----:B----4-:R-:W-:Y:S02]  /*ac60*/  ISETP.LT.AND P3, PT, R17, UR7, !P0 ;  /* 0x0000000711007c0c */ /* 0x010fe4000c761270 */
[----:B------:R-:W4:Y:S01]  /*ac70*/  LDL.LU R17, [R1+0x60] ;  /* 0x0000600001117983 */ /* 0x000f220000300800 */
[----:B------:R-:W-:Y:S02]  /*ac80*/  LEA.HI.X.SX32 R9, R13, R32, 0x1, P6 ;  /* 0x000000200d097211 */ /* 0x000fe400030f0eff */
[----:B------:R-:W-:-:S02]  /*ac90*/  LEA R10, P6, R15, R2, 0x1 ;  /* 0x000000020f0a7211 */ /* 0x000fc400078c08ff */
[----:B------:R-:W-:Y:S02]  /*aca0*/  PRMT R28, R28, 0x7632, R28 ;  /* 0x000076321c1c7816 */ /* 0x000fe4000000001c */
[----:B------:R-:W-:Y:S02]  /*acb0*/  LEA.HI.X.SX32 R11, R15, R32, 0x1, P6 ;  /* 0x000000200f0b7211 */ /* 0x000fe400030f0eff */
[----:B------:R-:W-:Y:S01]  /*acc0*/  PRMT R29, R29, 0x7632, R29 ;  /* 0x000076321d1d7816 */ /* 0x000fe2000000001d */
[----:B------:R0:W-:Y:S04]  /*acd0*/  @P4 STG.E.U16 desc[UR14][R4.64], R30 ;  /* 0x0000001e04004986 */ /* 0x0001e8000c10150e */
[----:B------:R-:W-:Y:S04]  /*ace0*/  @P1 STG.E.U16 desc[UR14][R6.64], R31 ;  /* 0x0000001f06001986 */ /* 0x000fe8000c10150e */
[----:B------:R1:W-:Y:S04]  /*acf0*/  @P2 STG.E.U16 desc[UR14][R8.64], R28 ;  /* 0x0000001c08002986 */ /* 0x0003e8000c10150e */
[----:B------:R1:W-:Y:S01]  /*ad00*/  @P5 STG.E.U16 desc[UR14][R10.64], R29 ;  /* 0x0000001d0a005986 */ /* 0x0003e2000c10150e */
[----:B---3--:R-:W-:-:S03]  /*ad10*/  ISETP.LT.AND P4, PT, R12, UR7, !P0 ;  /* 0x000000070c007c0c */ /* 0x008fc6000c781270 */
[----:B------:R-:W3:Y:S01]  /*ad20*/  LDL.LU R12, [R1+0x5c] ;  /* 0x00005c00010c7983 */ /* 0x000ee20000300800 */
[----:B------:R-:W-:-:S03]  /*ad30*/  ISETP.LT.AND P2, PT, R16, UR7, !P0 ;  /* 0x0000000710007c0c */ /* 0x000fc6000c741270 */
[----:B------:R-:W3:Y:S01]  /*ad40*/  LDL.LU R16, [R1+0x58] ;  /* 0x0000580001107983 */ /* 0x000ee20000300800 */
[----:B--2---:R-:W-:-:S03]  /*ad50*/  ISETP.LT.AND P5, PT, R14, UR7, !P0 ;  /* 0x000000070e007c0c */ /* 0x004fc6000c7a1270 */
[----:B------:R-:W2:Y:S04]  /*ad60*/  LDL.LU R14, [R1+0x54] ;  /* 0x00005400010e7983 */ /* 0x000ea80000300800 */
[----:B------:R-:W2:Y:S01]  /*ad70*/  LDL.LU R0, [R1+0x50] ;  /* 0x0000500001007983 */ /* 0x000ea20000300800 */
[----:B0-----:R-:W-:-:S04]  /*ad80*/  IMAD R5, R3, 0x2, R15 ;  /* 0x0000000203057824 */ /* 0x001fc800078e020f */
[----:B------:R-:W-:Y:S01]  /*ad90*/  IMAD R13, R3, 0x2, R5 ;  /* 0x00000002030d7824 */ /* 0x000fe200078e0205 */
[----:B------:R-:W-:-:S04]  /*ada0*/  LEA R4, P6, R5, R2, 0x1 ;  /* 0x0000000205047211 */ /* 0x000fc800078c08ff */
[----:B------:R-:W-:Y:S01]  /*adb0*/  LEA.HI.X.SX32 R5, R5, R32, 0x1, P6 ;  /* 0x0000002005057211 */ /* 0x000fe200030f0eff */
[----:B-1----:R-:W-:Y:S01]  /*adc0*/  IMAD R9, R3, 0x2, R13 ;  /* 0x0000000203097824 */ /* 0x002fe200078e020d */
[C---:B------:R-:W-:Y:S02]  /*add0*/  LEA R6, P6, R13.reuse, R2, 0x1 ;  /* 0x000000020d067211 */ /* 0x040fe400078c08ff */
[----:B------:R-:W-:Y:S02]  /*ade0*/  PRMT R30, R30, 0x7632, R30 ;  /* 0x000076321e1e7816 */ /* 0x000fe4000000001e */
[----:B------:R-:W-:Y:S01]  /*adf0*/  LEA.HI.X.SX32 R7, R13, R32, 0x1, P6 ;  /* 0x000000200d077211 */ /* 0x000fe200030f0eff */
[----:B------:R-:W-:Y:S01]  /*ae00*/  IMAD R13, R3, 0x2, R9 ;  /* 0x00000002030d7824 */ /* 0x000fe200078e0209 */
[----:B------:R-:W-:Y:S01]  /*ae10*/  ISETP.LT.AND P1, PT, R18, UR7, !P0 ;  /* 0x0000000712007c0c */ /* 0x000fe2000c721270 */
[----:B------:R0:W-:Y:S01]  /*ae20*/  @P3 STG.E.U16 desc[UR14][R4.64], R30 ;  /* 0x0000001e04003986 */ /* 0x0001e2000c10150e */
[----:B------:R-:W-:Y:S01]  /*ae30*/  PRMT R31, R31, 0x7632, R31 ;  /* 0x000076321f1f7816 */ /* 0x000fe2000000001f */
[----:B------:R-:W-:Y:S01]  /*ae40*/  IMAD R15, R3, 0x2, R13 ;  /* 0x00000002030f7824 */ /* 0x000fe200078e020d */
[----:B------:R-:W-:-:S02]  /*ae50*/  LEA R10, P6, R13, R2, 0x1 ;  /* 0x000000020d0a7211 */ /* 0x000fc400078c08ff */
[----:B------:R-:W-:Y:S02]  /*ae60*/  LEA R8, P3, R9, R2, 0x1 ;  /* 0x0000000209087211 */ /* 0x000fe400078608ff */
[-C--:B------:R-:W-:Y:S01]  /*ae70*/  LEA.HI.X.SX32 R11, R13, R32.reuse, 0x1, P6 ;  /* 0x000000200d0b7211 */ /* 0x080fe200030f0eff */
[----:B------:R-:W-:Y:S01]  /*ae80*/  IMAD R13, R3, 0x2, R15 ;  /* 0x00000002030d7824 */ /* 0x000fe200078e020f */
[----:B------:R-:W-:Y:S01]  /*ae90*/  LEA.HI.X.SX32 R9, R9, R32, 0x1, P3 ;  /* 0x0000002009097211 */ /* 0x000fe200018f0eff */
[----:B------:R1:W-:Y:S01]  /*aea0*/  @P4 STG.E.U16 desc[UR14][R6.64], R31 ;  /* 0x0000001f06004986 */ /* 0x0003e2000c10150e */
[----:B----4-:R-:W-:Y:S01]  /*aeb0*/  ISETP.LT.AND P4, PT, R17, UR7, !P0 ;  /* 0x0000000711007c0c */ /* 0x010fe2000c781270 */
[----:B------:R-:W-:Y:S02]  /*aec0*/  IMAD R17, R3, 0x2, R13 ;  /* 0x0000000203117824 */ /* 0x000fe400078e020d */
[----:B------:R-:W-:Y:S01]  /*aed0*/  @P1 STG.E.U16 desc[UR14][R8.64], R20 ;  /* 0x0000001408001986 */ /* 0x000fe2000c10150e */
[----:B0-----:R-:W-:Y:S01]  /*aee0*/  LEA R4, P1, R15, R2, 0x1 ;  /* 0x000000020f047211 */ /* 0x001fe200078208ff */
[----:B------:R-:W-:-:S03]  /*aef0*/  IMAD R19, R3, 0x2, R17 ;  /* 0x0000000203137824 */ /* 0x000fc600078e0211 */
[----:B------:R-:W-:Y:S01]  /*af00*/  LEA.HI.X.SX32 R5, R15, R32, 0x1, P1 ;  /* 0x000000200f057211 */ /* 0x000fe200008f0eff */
[----:B------:R-:W-:Y:S01]  /*af10*/  IMAD R15, R3, 0x2, R19 ;  /* 0x00000002030f7824 */ /* 0x000fe200078e0213 */
[----:B------:R0:W-:Y:S01]  /*af20*/  @P2 STG.E.U16 desc[UR14][R10.64], R21 ;  /* 0x000000150a002986 */ /* 0x0001e2000c10150e */
[----:B-1----:R-:W-:-:S04]  /*af30*/  LEA R6, P2, R13, R2, 0x1 ;  /* 0x000000020d067211 */ /* 0x002fc800078408ff */
[----:B------:R-:W-:Y:S02]  /*af40*/  LEA.HI.X.SX32 R7, R13, R32, 0x1, P2 ;  /* 0x000000200d077211 */ /* 0x000fe400010f0eff */
[----:B0-----:R-:W-:-:S04]  /*af50*/  LEA R10, P1, R15, R2, 0x1 ;  /* 0x000000020f0a7211 */ /* 0x001fc800078208ff */
[----:B------:R-:W-:Y:S01]  /*af60*/  LEA.HI.X.SX32 R11, R15, R32, 0x1, P1 ;  /* 0x000000200f0b7211 */ /* 0x000fe200008f0eff */
[----:B------:R-:W-:Y:S01]  /*af70*/  IMAD R3, R3, 0x2, R15 ;  /* 0x0000000203037824 */ /* 0x000fe200078e020f */
[----:B------:R-:W-:Y:S01]  /*af80*/  PRMT R20, R20, 0x7632, R20 ;  /* 0x0000763214147816 */ /* 0x000fe20000000014 */
[----:B------:R0:W-:Y:S01]  /*af90*/  @P5 STG.E.U16 desc[UR14][R4.64], R22 ;  /* 0x0000001604005986 */ /* 0x0001e2000c10150e */
[----:B------:R-:W-:-:S03]  /*afa0*/  PRMT R21, R21, 0x7632, R21 ;  /* 0x0000763215157816 */ /* 0x000fc60000000015 */
[----:B------:R1:W-:Y:S01]  /*afb0*/  @P4 STG.E.U16 desc[UR14][R6.64], R23 ;  /* 0x0000001706004986 */ /* 0x0003e2000c10150e */
[----:B0-----:R-:W-:Y:S02]  /*afc0*/  PRMT R5, R22, 0x7632, R5 ;  /* 0x0000763216057816 */ /* 0x001fe40000000005 */
[----:B---3--:R-:W-:Y:S02]  /*afd0*/  ISETP.LT.AND P3, PT, R12, UR7, !P0 ;  /* 0x000000070c007c0c */ /* 0x008fe4000c761270 */
[C---:B------:R-:W-:Y:S02]  /*afe0*/  LEA R12, P6, R17.reuse, R2, 0x1 ;  /* 0x00000002110c7211 */ /* 0x040fe400078c08ff */
[----:B------:R-:W-:Y:S02]  /*aff0*/  ISETP.LT.AND P2, PT, R16, UR7, !P0 ;  /* 0x0000000710007c0c */ /* 0x000fe4000c741270 */
[----:B------:R-:W-:Y:S02]  /*b000*/  LEA.HI.X.SX32 R13, R17, R32, 0x1, P6 ;  /* 0x00000020110d7211 */ /* 0x000fe400030f0eff */
[----:B------:R-:W-:-:S02]  /*b010*/  LEA R8, P6, R19, R2, 0x1 ;  /* 0x0000000213087211 */ /* 0x000fc400078c08ff */
[----:B--2---:R-:W-:Y:S02]  /*b020*/  ISETP.LT.AND P1, PT, R14, UR7, !P0 ;  /* 0x000000070e007c0c */ /* 0x004fe4000c721270 */
[----:B------:R-:W-:Y:S02]  /*b030*/  ISETP.LT.AND P0, PT, R0, UR7, !P0 ;  /* 0x0000000700007c0c */ /* 0x000fe4000c701270 */
[----:B------:R-:W-:Y:S01]  /*b040*/  LEA.HI.X.SX32 R9, R19, R32, 0x1, P6 ;  /* 0x0000002013097211 */ /* 0x000fe200030f0eff */
[----:B------:R1:W-:Y:S01]  /*b050*/  @P3 STG.E.U16 desc[UR14][R12.64], R20 ;  /* 0x000000140c003986 */ /* 0x0003e2000c10150e */
[----:B------:R-:W-:-:S03]  /*b060*/  LEA R2, P6, R3, R2, 0x1 ;  /* 0x0000000203027211 */ /* 0x000fc600078c08ff */
[----:B------:R1:W-:Y:S01]  /*b070*/  @P2 STG.E.U16 desc[UR14][R8.64], R21 ;  /* 0x0000001508002986 */ /* 0x0003e2000c10150e */
[----:B------:R-:W-:-:S03]  /*b080*/  LEA.HI.X.SX32 R3, R3, R32, 0x1, P6 ;  /* 0x0000002003037211 */ /* 0x000fc600030f0eff */
[----:B------:R1:W-:Y:S02]  /*b090*/  @P1 STG.E.U16 desc[UR14][R10.64], R5 ;  /* 0x000000050a001986 */ /* 0x0003e4000c10150e */
[----:B------:R-:W-:Y:S05]  /*b0a0*/  @!P0 EXIT ;  /* 0x000000000000894d */ /* 0x000fea0003800000 */
[----:B-1----:R-:W-:-:S05]  /*b0b0*/  PRMT R23, R23, 0x7632, R23 ;  /* 0x0000763217177816 */ /* 0x002fca0000000017 */
[----:B------:R-:W-:Y:S01]  /*b0c0*/  STG.E.U16 desc[UR14][R2.64], R23 ;  /* 0x0000001702007986 */ /* 0x000fe2000c10150e */
[----:B------:R-:W-:Y:S05]  /*b0d0*/  EXIT ;  /* 0x000000000000794d */ /* 0x000fea0003800000 */
.L_x_2:
[----:B------:R-:W-:-:S00]  /*b0e0*/  BRA `(.L_x_2) ;  /* 0xfffffffc00fc7947 */ /* 0x000fc0000383ffff */
[----:B------:R-:W-:-:S00]  /*b0f0*/  NOP ;  /* 0x0000000000007918 */ /* 0x000fc00000000000 */
        /* <DEDUP_REMOVED lines=8> */
.L_x_3:


//--------------------- .nv.shared.matmul_kernel  --------------------------
	.section	.nv.shared.matmul_kernel,"aw",@nobits
	.sectionflags	@""
	.align	16
	.zero		1024


//--------------------- .nv.shared.reserved.0     --------------------------
	.section	.nv.shared.reserved.0,"aw",@nobits
	.weak		__nv_reservedSMEM_offset_0_alias
	.size		__nv_reservedSMEM_offset_0_alias, 0, 0
	.other		__nv_reservedSMEM_offset_0_alias,@"STO_CUDA_RESERVED_SHARED STV_DEFAULT"
__nv_reservedSMEM_offset_0_alias:
	.zero		0


//--------------------- .nv.constant0.matmul_kernel --------------------------
	.section	.nv.constant0.matmul_kernel,"a",@progbits
	.sectionflags	@""
	.align	4
.nv.constant0.matmul_kernel:
	.zero		608


//--------------------- SYMBOLS --------------------------

	.type		.nv.reservedSmem.offset0,@object
	.size		.nv.reservedSmem.offset0,0x4
